//
// Generated by NVIDIA NVVM Compiler
//
// Compiler Build ID: CL-36424714
// Cuda compilation tools, release 13.0, V13.0.88
// Based on NVVM 20.0.0
//

.version 9.0
.target sm_100
.address_size 64

	// .globl	_Z11sgemm_naivePKfS0_Pfiiiff
// _ZZ12sgemm_sharedILi32EEvPKfS1_PfiiiffE2As has been demoted
// _ZZ12sgemm_sharedILi32EEvPKfS1_PfiiiffE2Bs has been demoted
// _ZZ17sgemm_1D_blockingILi64ELi64ELi16ELi4EEvPKfS1_PfiiiffE2As has been demoted
// _ZZ17sgemm_1D_blockingILi64ELi64ELi16ELi4EEvPKfS1_PfiiiffE2Bs has been demoted
// _ZZ17sgemm_1D_blockingILi64ELi64ELi8ELi8EEvPKfS1_PfiiiffE2As has been demoted
// _ZZ17sgemm_1D_blockingILi64ELi64ELi8ELi8EEvPKfS1_PfiiiffE2Bs has been demoted
// _ZZ17sgemm_1D_blockingILi64ELi64ELi4ELi16EEvPKfS1_PfiiiffE2As has been demoted
// _ZZ17sgemm_1D_blockingILi64ELi64ELi4ELi16EEvPKfS1_PfiiiffE2Bs has been demoted
// _ZZ17sgemm_1D_blockingILi64ELi64ELi2ELi32EEvPKfS1_PfiiiffE2As has been demoted
// _ZZ17sgemm_1D_blockingILi64ELi64ELi2ELi32EEvPKfS1_PfiiiffE2Bs has been demoted
// _ZZ17sgemm_2D_blockingILi64ELi64ELi8ELi4ELi4EEvPKfS1_PfiiiffE2As has been demoted
// _ZZ17sgemm_2D_blockingILi64ELi64ELi8ELi4ELi4EEvPKfS1_PfiiiffE2Bs has been demoted

.visible .entry _Z11sgemm_naivePKfS0_Pfiiiff(
	.param .u64 .ptr .align 1 _Z11sgemm_naivePKfS0_Pfiiiff_param_0,
	.param .u64 .ptr .align 1 _Z11sgemm_naivePKfS0_Pfiiiff_param_1,
	.param .u64 .ptr .align 1 _Z11sgemm_naivePKfS0_Pfiiiff_param_2,
	.param .u32 _Z11sgemm_naivePKfS0_Pfiiiff_param_3,
	.param .u32 _Z11sgemm_naivePKfS0_Pfiiiff_param_4,
	.param .u32 _Z11sgemm_naivePKfS0_Pfiiiff_param_5,
	.param .f32 _Z11sgemm_naivePKfS0_Pfiiiff_param_6,
	.param .f32 _Z11sgemm_naivePKfS0_Pfiiiff_param_7
)
{
	.reg .pred 	%p<13>;
	.reg .b32 	%r<46>;
	.reg .b32 	%f<73>;
	.reg .b64 	%rd<40>;

	ld.param.u64 	%rd5, [_Z11sgemm_naivePKfS0_Pfiiiff_param_0];
	ld.param.u64 	%rd6, [_Z11sgemm_naivePKfS0_Pfiiiff_param_1];
	ld.param.u64 	%rd4, [_Z11sgemm_naivePKfS0_Pfiiiff_param_2];
	ld.param.u32 	%r22, [_Z11sgemm_naivePKfS0_Pfiiiff_param_3];
	ld.param.u32 	%r23, [_Z11sgemm_naivePKfS0_Pfiiiff_param_4];
	ld.param.u32 	%r21, [_Z11sgemm_naivePKfS0_Pfiiiff_param_5];
	ld.param.f32 	%f13, [_Z11sgemm_naivePKfS0_Pfiiiff_param_6];
	ld.param.f32 	%f14, [_Z11sgemm_naivePKfS0_Pfiiiff_param_7];
	cvta.to.global.u64 	%rd1, %rd6;
	cvta.to.global.u64 	%rd2, %rd5;
	mov.u32 	%r24, %ctaid.x;
	mov.u32 	%r25, %ntid.x;
	mov.u32 	%r26, %tid.x;
	mad.lo.s32 	%r1, %r24, %r25, %r26;
	mov.u32 	%r27, %ctaid.y;
	mov.u32 	%r28, %ntid.y;
	mov.u32 	%r29, %tid.y;
	mad.lo.s32 	%r30, %r27, %r28, %r29;
	setp.ge.s32 	%p1, %r1, %r22;
	setp.ge.s32 	%p2, %r30, %r23;
	or.pred  	%p3, %p1, %p2;
	@%p3 bra 	$L__BB0_14;
	setp.lt.s32 	%p4, %r21, 1;
	mov.f32 	%f72, 0f00000000;
	@%p4 bra 	$L__BB0_13;
	mul.lo.s32 	%r3, %r21, %r1;
	and.b32  	%r4, %r21, 7;
	setp.lt.u32 	%p5, %r21, 8;
	mov.f32 	%f72, 0f00000000;
	mov.b32 	%r44, 0;
	@%p5 bra 	$L__BB0_5;
	and.b32  	%r44, %r21, 2147483640;
	neg.s32 	%r42, %r44;
	shl.b32 	%r7, %r23, 3;
	add.s64 	%rd3, %rd2, 16;
	mov.f32 	%f72, 0f00000000;
	mul.wide.s32 	%rd11, %r23, 4;
	mov.u32 	%r40, %r3;
	mov.u32 	%r41, %r30;
$L__BB0_4:
	.pragma "nounroll";
	mul.wide.s32 	%rd7, %r40, 4;
	add.s64 	%rd8, %rd3, %rd7;
	ld.global.f32 	%f19, [%rd8+-16];
	mul.wide.s32 	%rd9, %r41, 4;
	add.s64 	%rd10, %rd1, %rd9;
	ld.global.f32 	%f20, [%rd10];
	fma.rn.f32 	%f21, %f19, %f20, %f72;
	ld.global.f32 	%f22, [%rd8+-12];
	add.s64 	%rd12, %rd10, %rd11;
	ld.global.f32 	%f23, [%rd12];
	fma.rn.f32 	%f24, %f22, %f23, %f21;
	ld.global.f32 	%f25, [%rd8+-8];
	add.s64 	%rd13, %rd12, %rd11;
	ld.global.f32 	%f26, [%rd13];
	fma.rn.f32 	%f27, %f25, %f26, %f24;
	ld.global.f32 	%f28, [%rd8+-4];
	add.s64 	%rd14, %rd13, %rd11;
	ld.global.f32 	%f29, [%rd14];
	fma.rn.f32 	%f30, %f28, %f29, %f27;
	ld.global.f32 	%f31, [%rd8];
	add.s64 	%rd15, %rd14, %rd11;
	ld.global.f32 	%f32, [%rd15];
	fma.rn.f32 	%f33, %f31, %f32, %f30;
	ld.global.f32 	%f34, [%rd8+4];
	add.s64 	%rd16, %rd15, %rd11;
	ld.global.f32 	%f35, [%rd16];
	fma.rn.f32 	%f36, %f34, %f35, %f33;
	ld.global.f32 	%f37, [%rd8+8];
	add.s64 	%rd17, %rd16, %rd11;
	ld.global.f32 	%f38, [%rd17];
	fma.rn.f32 	%f39, %f37, %f38, %f36;
	ld.global.f32 	%f40, [%rd8+12];
	add.s64 	%rd18, %rd17, %rd11;
	ld.global.f32 	%f41, [%rd18];
	fma.rn.f32 	%f72, %f40, %f41, %f39;
	add.s32 	%r42, %r42, 8;
	add.s32 	%r41, %r41, %r7;
	add.s32 	%r40, %r40, 8;
	setp.ne.s32 	%p6, %r42, 0;
	@%p6 bra 	$L__BB0_4;
$L__BB0_5:
	setp.eq.s32 	%p7, %r4, 0;
	@%p7 bra 	$L__BB0_13;
	and.b32  	%r15, %r21, 3;
	setp.lt.u32 	%p8, %r4, 4;
	@%p8 bra 	$L__BB0_8;
	add.s32 	%r32, %r44, %r3;
	mul.wide.s32 	%rd19, %r32, 4;
	add.s64 	%rd20, %rd2, %rd19;
	ld.global.f32 	%f43, [%rd20];
	mad.lo.s32 	%r33, %r44, %r23, %r30;
	mul.wide.s32 	%rd21, %r33, 4;
	add.s64 	%rd22, %rd1, %rd21;
	ld.global.f32 	%f44, [%rd22];
	fma.rn.f32 	%f45, %f43, %f44, %f72;
	ld.global.f32 	%f46, [%rd20+4];
	mul.wide.s32 	%rd23, %r23, 4;
	add.s64 	%rd24, %rd22, %rd23;
	ld.global.f32 	%f47, [%rd24];
	fma.rn.f32 	%f48, %f46, %f47, %f45;
	ld.global.f32 	%f49, [%rd20+8];
	add.s64 	%rd25, %rd24, %rd23;
	ld.global.f32 	%f50, [%rd25];
	fma.rn.f32 	%f51, %f49, %f50, %f48;
	ld.global.f32 	%f52, [%rd20+12];
	add.s64 	%rd26, %rd25, %rd23;
	ld.global.f32 	%f53, [%rd26];
	fma.rn.f32 	%f72, %f52, %f53, %f51;
	add.s32 	%r44, %r44, 4;
$L__BB0_8:
	setp.eq.s32 	%p9, %r15, 0;
	@%p9 bra 	$L__BB0_13;
	setp.eq.s32 	%p10, %r15, 1;
	@%p10 bra 	$L__BB0_11;
	add.s32 	%r34, %r44, %r3;
	mul.wide.s32 	%rd27, %r34, 4;
	add.s64 	%rd28, %rd2, %rd27;
	ld.global.f32 	%f55, [%rd28];
	mad.lo.s32 	%r35, %r44, %r23, %r30;
	mul.wide.s32 	%rd29, %r35, 4;
	add.s64 	%rd30, %rd1, %rd29;
	ld.global.f32 	%f56, [%rd30];
	fma.rn.f32 	%f57, %f55, %f56, %f72;
	ld.global.f32 	%f58, [%rd28+4];
	mul.wide.s32 	%rd31, %r23, 4;
	add.s64 	%rd32, %rd30, %rd31;
	ld.global.f32 	%f59, [%rd32];
	fma.rn.f32 	%f72, %f58, %f59, %f57;
	add.s32 	%r44, %r44, 2;
$L__BB0_11:
	and.b32  	%r36, %r21, 1;
	setp.eq.b32 	%p11, %r36, 1;
	not.pred 	%p12, %p11;
	@%p12 bra 	$L__BB0_13;
	add.s32 	%r37, %r44, %r3;
	mul.wide.s32 	%rd33, %r37, 4;
	add.s64 	%rd34, %rd2, %rd33;
	ld.global.f32 	%f60, [%rd34];
	mad.lo.s32 	%r38, %r44, %r23, %r30;
	mul.wide.s32 	%rd35, %r38, 4;
	add.s64 	%rd36, %rd1, %rd35;
	ld.global.f32 	%f61, [%rd36];
	fma.rn.f32 	%f72, %f60, %f61, %f72;
$L__BB0_13:
	mad.lo.s32 	%r39, %r23, %r1, %r30;
	cvta.to.global.u64 	%rd37, %rd4;
	mul.wide.s32 	%rd38, %r39, 4;
	add.s64 	%rd39, %rd37, %rd38;
	ld.global.f32 	%f62, [%rd39];
	mul.f32 	%f63, %f14, %f62;
	fma.rn.f32 	%f64, %f13, %f72, %f63;
	st.global.f32 	[%rd39], %f64;
$L__BB0_14:
	ret;

}
	// .globl	_Z15sgemm_coalcesedPKfS0_Pfiiiff
.visible .entry _Z15sgemm_coalcesedPKfS0_Pfiiiff(
	.param .u64 .ptr .align 1 _Z15sgemm_coalcesedPKfS0_Pfiiiff_param_0,
	.param .u64 .ptr .align 1 _Z15sgemm_coalcesedPKfS0_Pfiiiff_param_1,
	.param .u64 .ptr .align 1 _Z15sgemm_coalcesedPKfS0_Pfiiiff_param_2,
	.param .u32 _Z15sgemm_coalcesedPKfS0_Pfiiiff_param_3,
	.param .u32 _Z15sgemm_coalcesedPKfS0_Pfiiiff_param_4,
	.param .u32 _Z15sgemm_coalcesedPKfS0_Pfiiiff_param_5,
	.param .f32 _Z15sgemm_coalcesedPKfS0_Pfiiiff_param_6,
	.param .f32 _Z15sgemm_coalcesedPKfS0_Pfiiiff_param_7
)
{
	.reg .pred 	%p<13>;
	.reg .b32 	%r<43>;
	.reg .b32 	%f<73>;
	.reg .b64 	%rd<53>;

	ld.param.u64 	%rd7, [_Z15sgemm_coalcesedPKfS0_Pfiiiff_param_0];
	ld.param.u64 	%rd8, [_Z15sgemm_coalcesedPKfS0_Pfiiiff_param_1];
	ld.param.u64 	%rd6, [_Z15sgemm_coalcesedPKfS0_Pfiiiff_param_2];
	ld.param.u32 	%r20, [_Z15sgemm_coalcesedPKfS0_Pfiiiff_param_3];
	ld.param.u32 	%r18, [_Z15sgemm_coalcesedPKfS0_Pfiiiff_param_4];
	ld.param.u32 	%r19, [_Z15sgemm_coalcesedPKfS0_Pfiiiff_param_5];
	ld.param.f32 	%f13, [_Z15sgemm_coalcesedPKfS0_Pfiiiff_param_6];
	ld.param.f32 	%f14, [_Z15sgemm_coalcesedPKfS0_Pfiiiff_param_7];
	cvta.to.global.u64 	%rd1, %rd8;
	cvta.to.global.u64 	%rd2, %rd7;
	mov.u32 	%r22, %ctaid.x;
	mov.u32 	%r23, %ntid.x;
	mov.u32 	%r24, %tid.x;
	mad.lo.s32 	%r1, %r22, %r23, %r24;
	mov.u32 	%r25, %ctaid.y;
	mov.u32 	%r26, %ntid.y;
	mov.u32 	%r27, %tid.y;
	mad.lo.s32 	%r28, %r25, %r26, %r27;
	setp.ge.s32 	%p1, %r1, %r18;
	setp.ge.s32 	%p2, %r28, %r20;
	or.pred  	%p3, %p1, %p2;
	@%p3 bra 	$L__BB1_14;
	setp.lt.s32 	%p4, %r19, 1;
	mov.f32 	%f72, 0f00000000;
	@%p4 bra 	$L__BB1_13;
	mul.lo.s32 	%r3, %r19, %r28;
	and.b32  	%r4, %r19, 7;
	setp.lt.u32 	%p5, %r19, 8;
	mov.f32 	%f72, 0f00000000;
	mov.b32 	%r41, 0;
	@%p5 bra 	$L__BB1_5;
	and.b32  	%r41, %r19, 2147483640;
	neg.s32 	%r39, %r41;
	shl.b32 	%r7, %r18, 3;
	mul.wide.u32 	%rd9, %r3, 4;
	add.s64 	%rd10, %rd9, %rd2;
	add.s64 	%rd52, %rd10, 16;
	mov.f32 	%f72, 0f00000000;
	mul.wide.s32 	%rd13, %r18, 4;
	mov.u32 	%r38, %r1;
$L__BB1_4:
	.pragma "nounroll";
	ld.global.f32 	%f19, [%rd52+-16];
	mul.wide.s32 	%rd11, %r38, 4;
	add.s64 	%rd12, %rd1, %rd11;
	ld.global.f32 	%f20, [%rd12];
	fma.rn.f32 	%f21, %f19, %f20, %f72;
	ld.global.f32 	%f22, [%rd52+-12];
	add.s64 	%rd14, %rd12, %rd13;
	ld.global.f32 	%f23, [%rd14];
	fma.rn.f32 	%f24, %f22, %f23, %f21;
	ld.global.f32 	%f25, [%rd52+-8];
	add.s64 	%rd15, %rd14, %rd13;
	ld.global.f32 	%f26, [%rd15];
	fma.rn.f32 	%f27, %f25, %f26, %f24;
	ld.global.f32 	%f28, [%rd52+-4];
	add.s64 	%rd16, %rd15, %rd13;
	ld.global.f32 	%f29, [%rd16];
	fma.rn.f32 	%f30, %f28, %f29, %f27;
	ld.global.f32 	%f31, [%rd52];
	add.s64 	%rd17, %rd16, %rd13;
	ld.global.f32 	%f32, [%rd17];
	fma.rn.f32 	%f33, %f31, %f32, %f30;
	ld.global.f32 	%f34, [%rd52+4];
	add.s64 	%rd18, %rd17, %rd13;
	ld.global.f32 	%f35, [%rd18];
	fma.rn.f32 	%f36, %f34, %f35, %f33;
	ld.global.f32 	%f37, [%rd52+8];
	add.s64 	%rd19, %rd18, %rd13;
	ld.global.f32 	%f38, [%rd19];
	fma.rn.f32 	%f39, %f37, %f38, %f36;
	ld.global.f32 	%f40, [%rd52+12];
	add.s64 	%rd20, %rd19, %rd13;
	ld.global.f32 	%f41, [%rd20];
	fma.rn.f32 	%f72, %f40, %f41, %f39;
	add.s32 	%r39, %r39, 8;
	add.s32 	%r38, %r38, %r7;
	add.s64 	%rd52, %rd52, 32;
	setp.ne.s32 	%p6, %r39, 0;
	@%p6 bra 	$L__BB1_4;
$L__BB1_5:
	setp.eq.s32 	%p7, %r4, 0;
	@%p7 bra 	$L__BB1_13;
	and.b32  	%r13, %r19, 3;
	setp.lt.u32 	%p8, %r4, 4;
	@%p8 bra 	$L__BB1_8;
	add.s32 	%r30, %r41, %r3;
	mul.wide.u32 	%rd21, %r30, 4;
	add.s64 	%rd22, %rd2, %rd21;
	ld.global.f32 	%f43, [%rd22];
	mad.lo.s32 	%r31, %r41, %r18, %r1;
	mul.wide.s32 	%rd23, %r31, 4;
	add.s64 	%rd24, %rd1, %rd23;
	ld.global.f32 	%f44, [%rd24];
	fma.rn.f32 	%f45, %f43, %f44, %f72;
	cvt.u64.u32 	%rd25, %r3;
	cvt.u64.u32 	%rd26, %r41;
	add.s64 	%rd27, %rd26, %rd25;
	shl.b64 	%rd28, %rd27, 2;
	add.s64 	%rd29, %rd2, %rd28;
	ld.global.f32 	%f46, [%rd29+4];
	mul.wide.s32 	%rd30, %r18, 4;
	add.s64 	%rd31, %rd24, %rd30;
	ld.global.f32 	%f47, [%rd31];
	fma.rn.f32 	%f48, %f46, %f47, %f45;
	ld.global.f32 	%f49, [%rd29+8];
	add.s64 	%rd32, %rd31, %rd30;
	ld.global.f32 	%f50, [%rd32];
	fma.rn.f32 	%f51, %f49, %f50, %f48;
	ld.global.f32 	%f52, [%rd29+12];
	add.s64 	%rd33, %rd32, %rd30;
	ld.global.f32 	%f53, [%rd33];
	fma.rn.f32 	%f72, %f52, %f53, %f51;
	add.s32 	%r41, %r41, 4;
$L__BB1_8:
	setp.eq.s32 	%p9, %r13, 0;
	@%p9 bra 	$L__BB1_13;
	setp.eq.s32 	%p10, %r13, 1;
	@%p10 bra 	$L__BB1_11;
	add.s32 	%r32, %r41, %r3;
	mul.wide.u32 	%rd34, %r32, 4;
	add.s64 	%rd35, %rd2, %rd34;
	ld.global.f32 	%f55, [%rd35];
	mad.lo.s32 	%r33, %r41, %r18, %r1;
	mul.wide.s32 	%rd36, %r33, 4;
	add.s64 	%rd37, %rd1, %rd36;
	ld.global.f32 	%f56, [%rd37];
	fma.rn.f32 	%f57, %f55, %f56, %f72;
	cvt.u64.u32 	%rd38, %r3;
	cvt.u64.u32 	%rd39, %r41;
	add.s64 	%rd40, %rd39, %rd38;
	shl.b64 	%rd41, %rd40, 2;
	add.s64 	%rd42, %rd2, %rd41;
	ld.global.f32 	%f58, [%rd42+4];
	mul.wide.s32 	%rd43, %r18, 4;
	add.s64 	%rd44, %rd37, %rd43;
	ld.global.f32 	%f59, [%rd44];
	fma.rn.f32 	%f72, %f58, %f59, %f57;
	add.s32 	%r41, %r41, 2;
$L__BB1_11:
	and.b32  	%r34, %r19, 1;
	setp.eq.b32 	%p11, %r34, 1;
	not.pred 	%p12, %p11;
	@%p12 bra 	$L__BB1_13;
	add.s32 	%r35, %r41, %r3;
	mul.wide.u32 	%rd45, %r35, 4;
	add.s64 	%rd46, %rd2, %rd45;
	ld.global.f32 	%f60, [%rd46];
	mad.lo.s32 	%r36, %r41, %r18, %r1;
	mul.wide.s32 	%rd47, %r36, 4;
	add.s64 	%rd48, %rd1, %rd47;
	ld.global.f32 	%f61, [%rd48];
	fma.rn.f32 	%f72, %f60, %f61, %f72;
$L__BB1_13:
	mad.lo.s32 	%r37, %r18, %r28, %r1;
	cvta.to.global.u64 	%rd49, %rd6;
	mul.wide.s32 	%rd50, %r37, 4;
	add.s64 	%rd51, %rd49, %rd50;
	ld.global.f32 	%f62, [%rd51];
	mul.f32 	%f63, %f14, %f62;
	fma.rn.f32 	%f64, %f13, %f72, %f63;
	st.global.f32 	[%rd51], %f64;
$L__BB1_14:
	ret;

}
	// .globl	_Z12sgemm_sharedILi32EEvPKfS1_Pfiiiff
.visible .entry _Z12sgemm_sharedILi32EEvPKfS1_Pfiiiff(
	.param .u64 .ptr .align 1 _Z12sgemm_sharedILi32EEvPKfS1_Pfiiiff_param_0,
	.param .u64 .ptr .align 1 _Z12sgemm_sharedILi32EEvPKfS1_Pfiiiff_param_1,
	.param .u64 .ptr .align 1 _Z12sgemm_sharedILi32EEvPKfS1_Pfiiiff_param_2,
	.param .u32 _Z12sgemm_sharedILi32EEvPKfS1_Pfiiiff_param_3,
	.param .u32 _Z12sgemm_sharedILi32EEvPKfS1_Pfiiiff_param_4,
	.param .u32 _Z12sgemm_sharedILi32EEvPKfS1_Pfiiiff_param_5,
	.param .f32 _Z12sgemm_sharedILi32EEvPKfS1_Pfiiiff_param_6,
	.param .f32 _Z12sgemm_sharedILi32EEvPKfS1_Pfiiiff_param_7
)
{
	.reg .pred 	%p<6>;
	.reg .b32 	%r<39>;
	.reg .b32 	%f<110>;
	.reg .b64 	%rd<13>;
	// demoted variable
	.shared .align 4 .b8 _ZZ12sgemm_sharedILi32EEvPKfS1_PfiiiffE2As[4096];
	// demoted variable
	.shared .align 4 .b8 _ZZ12sgemm_sharedILi32EEvPKfS1_PfiiiffE2Bs[4096];
	ld.param.u64 	%rd3, [_Z12sgemm_sharedILi32EEvPKfS1_Pfiiiff_param_0];
	ld.param.u64 	%rd4, [_Z12sgemm_sharedILi32EEvPKfS1_Pfiiiff_param_1];
	ld.param.u64 	%rd5, [_Z12sgemm_sharedILi32EEvPKfS1_Pfiiiff_param_2];
	ld.param.u32 	%r19, [_Z12sgemm_sharedILi32EEvPKfS1_Pfiiiff_param_3];
	ld.param.u32 	%r20, [_Z12sgemm_sharedILi32EEvPKfS1_Pfiiiff_param_4];
	ld.param.u32 	%r21, [_Z12sgemm_sharedILi32EEvPKfS1_Pfiiiff_param_5];
	ld.param.f32 	%f4, [_Z12sgemm_sharedILi32EEvPKfS1_Pfiiiff_param_6];
	ld.param.f32 	%f5, [_Z12sgemm_sharedILi32EEvPKfS1_Pfiiiff_param_7];
	mov.u32 	%r1, %tid.y;
	mov.u32 	%r2, %tid.x;
	mov.u32 	%r22, %ctaid.y;
	mov.u32 	%r23, %ntid.y;
	mad.lo.s32 	%r3, %r22, %r23, %r1;
	mov.u32 	%r24, %ctaid.x;
	mov.u32 	%r25, %ntid.x;
	mad.lo.s32 	%r4, %r24, %r25, %r2;
	setp.lt.s32 	%p1, %r21, -30;
	mov.f32 	%f109, 0f00000000;
	@%p1 bra 	$L__BB2_3;
	add.s32 	%r26, %r21, -1;
	shr.s32 	%r27, %r26, 31;
	shr.u32 	%r28, %r27, 27;
	add.s32 	%r29, %r26, %r28;
	shr.s32 	%r30, %r29, 5;
	neg.s32 	%r38, %r30;
	shl.b32 	%r31, %r1, 7;
	mov.u32 	%r32, _ZZ12sgemm_sharedILi32EEvPKfS1_PfiiiffE2As;
	add.s32 	%r5, %r32, %r31;
	shl.b32 	%r33, %r2, 2;
	add.s32 	%r6, %r5, %r33;
	mov.u32 	%r34, _ZZ12sgemm_sharedILi32EEvPKfS1_PfiiiffE2Bs;
	add.s32 	%r8, %r34, %r33;
	add.s32 	%r7, %r8, %r31;
	mad.lo.s32 	%r37, %r21, %r3, %r2;
	mad.lo.s32 	%r36, %r1, %r20, %r4;
	shl.b32 	%r12, %r20, 5;
	cvta.to.global.u64 	%rd1, %rd3;
	cvta.to.global.u64 	%rd2, %rd4;
	mov.f32 	%f109, 0f00000000;
$L__BB2_2:
	mul.wide.s32 	%rd6, %r37, 4;
	add.s64 	%rd7, %rd1, %rd6;
	ld.global.f32 	%f8, [%rd7];
	st.shared.f32 	[%r6], %f8;
	mul.wide.s32 	%rd8, %r36, 4;
	add.s64 	%rd9, %rd2, %rd8;
	ld.global.f32 	%f9, [%rd9];
	st.shared.f32 	[%r7], %f9;
	bar.sync 	0;
	ld.shared.f32 	%f10, [%r5];
	ld.shared.f32 	%f11, [%r8];
	fma.rn.f32 	%f12, %f10, %f11, %f109;
	ld.shared.f32 	%f13, [%r5+4];
	ld.shared.f32 	%f14, [%r8+128];
	fma.rn.f32 	%f15, %f13, %f14, %f12;
	ld.shared.f32 	%f16, [%r5+8];
	ld.shared.f32 	%f17, [%r8+256];
	fma.rn.f32 	%f18, %f16, %f17, %f15;
	ld.shared.f32 	%f19, [%r5+12];
	ld.shared.f32 	%f20, [%r8+384];
	fma.rn.f32 	%f21, %f19, %f20, %f18;
	ld.shared.f32 	%f22, [%r5+16];
	ld.shared.f32 	%f23, [%r8+512];
	fma.rn.f32 	%f24, %f22, %f23, %f21;
	ld.shared.f32 	%f25, [%r5+20];
	ld.shared.f32 	%f26, [%r8+640];
	fma.rn.f32 	%f27, %f25, %f26, %f24;
	ld.shared.f32 	%f28, [%r5+24];
	ld.shared.f32 	%f29, [%r8+768];
	fma.rn.f32 	%f30, %f28, %f29, %f27;
	ld.shared.f32 	%f31, [%r5+28];
	ld.shared.f32 	%f32, [%r8+896];
	fma.rn.f32 	%f33, %f31, %f32, %f30;
	ld.shared.f32 	%f34, [%r5+32];
	ld.shared.f32 	%f35, [%r8+1024];
	fma.rn.f32 	%f36, %f34, %f35, %f33;
	ld.shared.f32 	%f37, [%r5+36];
	ld.shared.f32 	%f38, [%r8+1152];
	fma.rn.f32 	%f39, %f37, %f38, %f36;
	ld.shared.f32 	%f40, [%r5+40];
	ld.shared.f32 	%f41, [%r8+1280];
	fma.rn.f32 	%f42, %f40, %f41, %f39;
	ld.shared.f32 	%f43, [%r5+44];
	ld.shared.f32 	%f44, [%r8+1408];
	fma.rn.f32 	%f45, %f43, %f44, %f42;
	ld.shared.f32 	%f46, [%r5+48];
	ld.shared.f32 	%f47, [%r8+1536];
	fma.rn.f32 	%f48, %f46, %f47, %f45;
	ld.shared.f32 	%f49, [%r5+52];
	ld.shared.f32 	%f50, [%r8+1664];
	fma.rn.f32 	%f51, %f49, %f50, %f48;
	ld.shared.f32 	%f52, [%r5+56];
	ld.shared.f32 	%f53, [%r8+1792];
	fma.rn.f32 	%f54, %f52, %f53, %f51;
	ld.shared.f32 	%f55, [%r5+60];
	ld.shared.f32 	%f56, [%r8+1920];
	fma.rn.f32 	%f57, %f55, %f56, %f54;
	ld.shared.f32 	%f58, [%r5+64];
	ld.shared.f32 	%f59, [%r8+2048];
	fma.rn.f32 	%f60, %f58, %f59, %f57;
	ld.shared.f32 	%f61, [%r5+68];
	ld.shared.f32 	%f62, [%r8+2176];
	fma.rn.f32 	%f63, %f61, %f62, %f60;
	ld.shared.f32 	%f64, [%r5+72];
	ld.shared.f32 	%f65, [%r8+2304];
	fma.rn.f32 	%f66, %f64, %f65, %f63;
	ld.shared.f32 	%f67, [%r5+76];
	ld.shared.f32 	%f68, [%r8+2432];
	fma.rn.f32 	%f69, %f67, %f68, %f66;
	ld.shared.f32 	%f70, [%r5+80];
	ld.shared.f32 	%f71, [%r8+2560];
	fma.rn.f32 	%f72, %f70, %f71, %f69;
	ld.shared.f32 	%f73, [%r5+84];
	ld.shared.f32 	%f74, [%r8+2688];
	fma.rn.f32 	%f75, %f73, %f74, %f72;
	ld.shared.f32 	%f76, [%r5+88];
	ld.shared.f32 	%f77, [%r8+2816];
	fma.rn.f32 	%f78, %f76, %f77, %f75;
	ld.shared.f32 	%f79, [%r5+92];
	ld.shared.f32 	%f80, [%r8+2944];
	fma.rn.f32 	%f81, %f79, %f80, %f78;
	ld.shared.f32 	%f82, [%r5+96];
	ld.shared.f32 	%f83, [%r8+3072];
	fma.rn.f32 	%f84, %f82, %f83, %f81;
	ld.shared.f32 	%f85, [%r5+100];
	ld.shared.f32 	%f86, [%r8+3200];
	fma.rn.f32 	%f87, %f85, %f86, %f84;
	ld.shared.f32 	%f88, [%r5+104];
	ld.shared.f32 	%f89, [%r8+3328];
	fma.rn.f32 	%f90, %f88, %f89, %f87;
	ld.shared.f32 	%f91, [%r5+108];
	ld.shared.f32 	%f92, [%r8+3456];
	fma.rn.f32 	%f93, %f91, %f92, %f90;
	ld.shared.f32 	%f94, [%r5+112];
	ld.shared.f32 	%f95, [%r8+3584];
	fma.rn.f32 	%f96, %f94, %f95, %f93;
	ld.shared.f32 	%f97, [%r5+116];
	ld.shared.f32 	%f98, [%r8+3712];
	fma.rn.f32 	%f99, %f97, %f98, %f96;
	ld.shared.f32 	%f100, [%r5+120];
	ld.shared.f32 	%f101, [%r8+3840];
	fma.rn.f32 	%f102, %f100, %f101, %f99;
	ld.shared.f32 	%f103, [%r5+124];
	ld.shared.f32 	%f104, [%r8+3968];
	fma.rn.f32 	%f109, %f103, %f104, %f102;
	bar.sync 	0;
	add.s32 	%r38, %r38, 1;
	add.s32 	%r37, %r37, 32;
	add.s32 	%r36, %r36, %r12;
	setp.ne.s32 	%p2, %r38, 1;
	@%p2 bra 	$L__BB2_2;
$L__BB2_3:
	setp.ge.s32 	%p3, %r3, %r19;
	setp.ge.s32 	%p4, %r4, %r20;
	or.pred  	%p5, %p3, %p4;
	@%p5 bra 	$L__BB2_5;
	mad.lo.s32 	%r35, %r20, %r3, %r4;
	cvta.to.global.u64 	%rd10, %rd5;
	mul.wide.s32 	%rd11, %r35, 4;
	add.s64 	%rd12, %rd10, %rd11;
	ld.global.f32 	%f105, [%rd12];
	mul.f32 	%f106, %f5, %f105;
	fma.rn.f32 	%f107, %f4, %f109, %f106;
	st.global.f32 	[%rd12], %f107;
$L__BB2_5:
	ret;

}
	// .globl	_Z17sgemm_1D_blockingILi64ELi64ELi16ELi4EEvPKfS1_Pfiiiff
.visible .entry _Z17sgemm_1D_blockingILi64ELi64ELi16ELi4EEvPKfS1_Pfiiiff(
	.param .u64 .ptr .align 1 _Z17sgemm_1D_blockingILi64ELi64ELi16ELi4EEvPKfS1_Pfiiiff_param_0,
	.param .u64 .ptr .align 1 _Z17sgemm_1D_blockingILi64ELi64ELi16ELi4EEvPKfS1_Pfiiiff_param_1,
	.param .u64 .ptr .align 1 _Z17sgemm_1D_blockingILi64ELi64ELi16ELi4EEvPKfS1_Pfiiiff_param_2,
	.param .u32 _Z17sgemm_1D_blockingILi64ELi64ELi16ELi4EEvPKfS1_Pfiiiff_param_3,
	.param .u32 _Z17sgemm_1D_blockingILi64ELi64ELi16ELi4EEvPKfS1_Pfiiiff_param_4,
	.param .u32 _Z17sgemm_1D_blockingILi64ELi64ELi16ELi4EEvPKfS1_Pfiiiff_param_5,
	.param .f32 _Z17sgemm_1D_blockingILi64ELi64ELi16ELi4EEvPKfS1_Pfiiiff_param_6,
	.param .f32 _Z17sgemm_1D_blockingILi64ELi64ELi16ELi4EEvPKfS1_Pfiiiff_param_7
)
{
	.reg .pred 	%p<15>;
	.reg .b32 	%r<53>;
	.reg .b32 	%f<179>;
	.reg .b64 	%rd<19>;
	// demoted variable
	.shared .align 4 .b8 _ZZ17sgemm_1D_blockingILi64ELi64ELi16ELi4EEvPKfS1_PfiiiffE2As[4096];
	// demoted variable
	.shared .align 4 .b8 _ZZ17sgemm_1D_blockingILi64ELi64ELi16ELi4EEvPKfS1_PfiiiffE2Bs[4096];
	ld.param.u64 	%rd4, [_Z17sgemm_1D_blockingILi64ELi64ELi16ELi4EEvPKfS1_Pfiiiff_param_0];
	ld.param.u64 	%rd5, [_Z17sgemm_1D_blockingILi64ELi64ELi16ELi4EEvPKfS1_Pfiiiff_param_1];
	ld.param.u64 	%rd6, [_Z17sgemm_1D_blockingILi64ELi64ELi16ELi4EEvPKfS1_Pfiiiff_param_2];
	ld.param.u32 	%r25, [_Z17sgemm_1D_blockingILi64ELi64ELi16ELi4EEvPKfS1_Pfiiiff_param_3];
	ld.param.u32 	%r26, [_Z17sgemm_1D_blockingILi64ELi64ELi16ELi4EEvPKfS1_Pfiiiff_param_4];
	ld.param.u32 	%r27, [_Z17sgemm_1D_blockingILi64ELi64ELi16ELi4EEvPKfS1_Pfiiiff_param_5];
	ld.param.f32 	%f13, [_Z17sgemm_1D_blockingILi64ELi64ELi16ELi4EEvPKfS1_Pfiiiff_param_6];
	ld.param.f32 	%f14, [_Z17sgemm_1D_blockingILi64ELi64ELi16ELi4EEvPKfS1_Pfiiiff_param_7];
	cvta.to.global.u64 	%rd1, %rd6;
	mov.u32 	%r1, %tid.y;
	mov.u32 	%r2, %tid.x;
	mov.u32 	%r28, %ctaid.y;
	shl.b32 	%r3, %r28, 6;
	mov.u32 	%r29, %ctaid.x;
	shl.b32 	%r4, %r29, 6;
	setp.lt.s32 	%p1, %r27, -14;
	mov.f32 	%f175, 0f00000000;
	mov.f32 	%f176, %f175;
	mov.f32 	%f177, %f175;
	mov.f32 	%f178, %f175;
	@%p1 bra 	$L__BB3_3;
	add.s32 	%r30, %r27, -1;
	shr.s32 	%r31, %r30, 31;
	shr.u32 	%r32, %r31, 28;
	add.s32 	%r33, %r30, %r32;
	shr.s32 	%r34, %r33, 4;
	neg.s32 	%r52, %r34;
	add.s32 	%r35, %r3, %r2;
	shl.b32 	%r36, %r2, 6;
	mov.u32 	%r37, _ZZ17sgemm_1D_blockingILi64ELi64ELi16ELi4EEvPKfS1_PfiiiffE2As;
	add.s32 	%r38, %r37, %r36;
	shl.b32 	%r39, %r1, 2;
	add.s32 	%r5, %r38, %r39;
	shl.b32 	%r40, %r1, 8;
	mov.u32 	%r41, _ZZ17sgemm_1D_blockingILi64ELi64ELi16ELi4EEvPKfS1_PfiiiffE2Bs;
	shl.b32 	%r42, %r2, 2;
	add.s32 	%r7, %r41, %r42;
	add.s32 	%r6, %r7, %r40;
	add.s32 	%r9, %r37, %r40;
	add.s32 	%r8, %r9, 60;
	mad.lo.s32 	%r43, %r1, %r26, %r2;
	add.s32 	%r51, %r43, %r4;
	shl.b32 	%r12, %r26, 4;
	mad.lo.s32 	%r50, %r27, %r35, %r1;
	cvta.to.global.u64 	%rd2, %rd4;
	cvta.to.global.u64 	%rd3, %rd5;
	mov.f32 	%f175, 0f00000000;
$L__BB3_2:
	mul.wide.s32 	%rd7, %r50, 4;
	add.s64 	%rd8, %rd2, %rd7;
	ld.global.f32 	%f17, [%rd8];
	st.shared.f32 	[%r5], %f17;
	mul.wide.s32 	%rd9, %r51, 4;
	add.s64 	%rd10, %rd3, %rd9;
	ld.global.f32 	%f18, [%rd10];
	st.shared.f32 	[%r6], %f18;
	bar.sync 	0;
	ld.shared.f32 	%f19, [%r7];
	ld.shared.f32 	%f20, [%r9];
	fma.rn.f32 	%f21, %f19, %f20, %f178;
	ld.shared.f32 	%f22, [%r9+64];
	fma.rn.f32 	%f23, %f19, %f22, %f177;
	ld.shared.f32 	%f24, [%r9+128];
	fma.rn.f32 	%f25, %f19, %f24, %f176;
	ld.shared.f32 	%f26, [%r9+192];
	fma.rn.f32 	%f27, %f19, %f26, %f175;
	ld.shared.f32 	%f28, [%r7+256];
	ld.shared.f32 	%f29, [%r8+-56];
	fma.rn.f32 	%f30, %f28, %f29, %f21;
	ld.shared.f32 	%f31, [%r8+8];
	fma.rn.f32 	%f32, %f28, %f31, %f23;
	ld.shared.f32 	%f33, [%r8+72];
	fma.rn.f32 	%f34, %f28, %f33, %f25;
	ld.shared.f32 	%f35, [%r8+136];
	fma.rn.f32 	%f36, %f28, %f35, %f27;
	ld.shared.f32 	%f37, [%r7+512];
	ld.shared.f32 	%f38, [%r8+-52];
	fma.rn.f32 	%f39, %f37, %f38, %f30;
	ld.shared.f32 	%f40, [%r8+12];
	fma.rn.f32 	%f41, %f37, %f40, %f32;
	ld.shared.f32 	%f42, [%r8+76];
	fma.rn.f32 	%f43, %f37, %f42, %f34;
	ld.shared.f32 	%f44, [%r8+140];
	fma.rn.f32 	%f45, %f37, %f44, %f36;
	ld.shared.f32 	%f46, [%r7+768];
	ld.shared.f32 	%f47, [%r8+-48];
	fma.rn.f32 	%f48, %f46, %f47, %f39;
	ld.shared.f32 	%f49, [%r8+16];
	fma.rn.f32 	%f50, %f46, %f49, %f41;
	ld.shared.f32 	%f51, [%r8+80];
	fma.rn.f32 	%f52, %f46, %f51, %f43;
	ld.shared.f32 	%f53, [%r8+144];
	fma.rn.f32 	%f54, %f46, %f53, %f45;
	ld.shared.f32 	%f55, [%r7+1024];
	ld.shared.f32 	%f56, [%r8+-44];
	fma.rn.f32 	%f57, %f55, %f56, %f48;
	ld.shared.f32 	%f58, [%r8+20];
	fma.rn.f32 	%f59, %f55, %f58, %f50;
	ld.shared.f32 	%f60, [%r8+84];
	fma.rn.f32 	%f61, %f55, %f60, %f52;
	ld.shared.f32 	%f62, [%r8+148];
	fma.rn.f32 	%f63, %f55, %f62, %f54;
	ld.shared.f32 	%f64, [%r7+1280];
	ld.shared.f32 	%f65, [%r8+-40];
	fma.rn.f32 	%f66, %f64, %f65, %f57;
	ld.shared.f32 	%f67, [%r8+24];
	fma.rn.f32 	%f68, %f64, %f67, %f59;
	ld.shared.f32 	%f69, [%r8+88];
	fma.rn.f32 	%f70, %f64, %f69, %f61;
	ld.shared.f32 	%f71, [%r8+152];
	fma.rn.f32 	%f72, %f64, %f71, %f63;
	ld.shared.f32 	%f73, [%r7+1536];
	ld.shared.f32 	%f74, [%r8+-36];
	fma.rn.f32 	%f75, %f73, %f74, %f66;
	ld.shared.f32 	%f76, [%r8+28];
	fma.rn.f32 	%f77, %f73, %f76, %f68;
	ld.shared.f32 	%f78, [%r8+92];
	fma.rn.f32 	%f79, %f73, %f78, %f70;
	ld.shared.f32 	%f80, [%r8+156];
	fma.rn.f32 	%f81, %f73, %f80, %f72;
	ld.shared.f32 	%f82, [%r7+1792];
	ld.shared.f32 	%f83, [%r8+-32];
	fma.rn.f32 	%f84, %f82, %f83, %f75;
	ld.shared.f32 	%f85, [%r8+32];
	fma.rn.f32 	%f86, %f82, %f85, %f77;
	ld.shared.f32 	%f87, [%r8+96];
	fma.rn.f32 	%f88, %f82, %f87, %f79;
	ld.shared.f32 	%f89, [%r8+160];
	fma.rn.f32 	%f90, %f82, %f89, %f81;
	ld.shared.f32 	%f91, [%r7+2048];
	ld.shared.f32 	%f92, [%r8+-28];
	fma.rn.f32 	%f93, %f91, %f92, %f84;
	ld.shared.f32 	%f94, [%r8+36];
	fma.rn.f32 	%f95, %f91, %f94, %f86;
	ld.shared.f32 	%f96, [%r8+100];
	fma.rn.f32 	%f97, %f91, %f96, %f88;
	ld.shared.f32 	%f98, [%r8+164];
	fma.rn.f32 	%f99, %f91, %f98, %f90;
	ld.shared.f32 	%f100, [%r7+2304];
	ld.shared.f32 	%f101, [%r8+-24];
	fma.rn.f32 	%f102, %f100, %f101, %f93;
	ld.shared.f32 	%f103, [%r8+40];
	fma.rn.f32 	%f104, %f100, %f103, %f95;
	ld.shared.f32 	%f105, [%r8+104];
	fma.rn.f32 	%f106, %f100, %f105, %f97;
	ld.shared.f32 	%f107, [%r8+168];
	fma.rn.f32 	%f108, %f100, %f107, %f99;
	ld.shared.f32 	%f109, [%r7+2560];
	ld.shared.f32 	%f110, [%r8+-20];
	fma.rn.f32 	%f111, %f109, %f110, %f102;
	ld.shared.f32 	%f112, [%r8+44];
	fma.rn.f32 	%f113, %f109, %f112, %f104;
	ld.shared.f32 	%f114, [%r8+108];
	fma.rn.f32 	%f115, %f109, %f114, %f106;
	ld.shared.f32 	%f116, [%r8+172];
	fma.rn.f32 	%f117, %f109, %f116, %f108;
	ld.shared.f32 	%f118, [%r7+2816];
	ld.shared.f32 	%f119, [%r8+-16];
	fma.rn.f32 	%f120, %f118, %f119, %f111;
	ld.shared.f32 	%f121, [%r8+48];
	fma.rn.f32 	%f122, %f118, %f121, %f113;
	ld.shared.f32 	%f123, [%r8+112];
	fma.rn.f32 	%f124, %f118, %f123, %f115;
	ld.shared.f32 	%f125, [%r8+176];
	fma.rn.f32 	%f126, %f118, %f125, %f117;
	ld.shared.f32 	%f127, [%r7+3072];
	ld.shared.f32 	%f128, [%r8+-12];
	fma.rn.f32 	%f129, %f127, %f128, %f120;
	ld.shared.f32 	%f130, [%r8+52];
	fma.rn.f32 	%f131, %f127, %f130, %f122;
	ld.shared.f32 	%f132, [%r8+116];
	fma.rn.f32 	%f133, %f127, %f132, %f124;
	ld.shared.f32 	%f134, [%r8+180];
	fma.rn.f32 	%f135, %f127, %f134, %f126;
	ld.shared.f32 	%f136, [%r7+3328];
	ld.shared.f32 	%f137, [%r8+-8];
	fma.rn.f32 	%f138, %f136, %f137, %f129;
	ld.shared.f32 	%f139, [%r8+56];
	fma.rn.f32 	%f140, %f136, %f139, %f131;
	ld.shared.f32 	%f141, [%r8+120];
	fma.rn.f32 	%f142, %f136, %f141, %f133;
	ld.shared.f32 	%f143, [%r8+184];
	fma.rn.f32 	%f144, %f136, %f143, %f135;
	ld.shared.f32 	%f145, [%r7+3584];
	ld.shared.f32 	%f146, [%r8+-4];
	fma.rn.f32 	%f147, %f145, %f146, %f138;
	ld.shared.f32 	%f148, [%r8+60];
	fma.rn.f32 	%f149, %f145, %f148, %f140;
	ld.shared.f32 	%f150, [%r8+124];
	fma.rn.f32 	%f151, %f145, %f150, %f142;
	ld.shared.f32 	%f152, [%r8+188];
	fma.rn.f32 	%f153, %f145, %f152, %f144;
	ld.shared.f32 	%f154, [%r7+3840];
	ld.shared.f32 	%f155, [%r8];
	fma.rn.f32 	%f178, %f154, %f155, %f147;
	ld.shared.f32 	%f156, [%r8+64];
	fma.rn.f32 	%f177, %f154, %f156, %f149;
	ld.shared.f32 	%f157, [%r8+128];
	fma.rn.f32 	%f176, %f154, %f157, %f151;
	ld.shared.f32 	%f158, [%r8+192];
	fma.rn.f32 	%f175, %f154, %f158, %f153;
	bar.sync 	0;
	add.s32 	%r52, %r52, 1;
	add.s32 	%r51, %r51, %r12;
	add.s32 	%r50, %r50, 16;
	setp.eq.s32 	%p2, %r52, 1;
	@%p2 bra 	$L__BB3_3;
	bra.uni 	$L__BB3_2;
$L__BB3_3:
	shl.b32 	%r44, %r1, 2;
	add.s32 	%r14, %r3, %r44;
	add.s32 	%r15, %r4, %r2;
	setp.lt.s32 	%p3, %r15, %r26;
	setp.lt.s32 	%p4, %r14, %r25;
	and.pred  	%p5, %p4, %p3;
	@%p5 bra 	$L__BB3_4;
	bra.uni 	$L__BB3_5;
$L__BB3_4:
	mad.lo.s32 	%r46, %r14, %r26, %r15;
	mul.wide.s32 	%rd11, %r46, 4;
	add.s64 	%rd12, %rd1, %rd11;
	ld.global.f32 	%f159, [%rd12];
	mul.f32 	%f160, %f14, %f159;
	fma.rn.f32 	%f161, %f13, %f178, %f160;
	st.global.f32 	[%rd12], %f161;
$L__BB3_5:
	setp.ge.s32 	%p6, %r15, %r26;
	add.s32 	%r22, %r14, 1;
	setp.ge.s32 	%p7, %r22, %r25;
	or.pred  	%p8, %p7, %p6;
	@%p8 bra 	$L__BB3_7;
	mad.lo.s32 	%r47, %r22, %r26, %r15;
	mul.wide.s32 	%rd13, %r47, 4;
	add.s64 	%rd14, %rd1, %rd13;
	ld.global.f32 	%f162, [%rd14];
	mul.f32 	%f163, %f14, %f162;
	fma.rn.f32 	%f164, %f13, %f177, %f163;
	st.global.f32 	[%rd14], %f164;
$L__BB3_7:
	setp.ge.s32 	%p9, %r15, %r26;
	add.s32 	%r23, %r14, 2;
	setp.ge.s32 	%p10, %r23, %r25;
	or.pred  	%p11, %p10, %p9;
	@%p11 bra 	$L__BB3_9;
	mad.lo.s32 	%r48, %r23, %r26, %r15;
	mul.wide.s32 	%rd15, %r48, 4;
	add.s64 	%rd16, %rd1, %rd15;
	ld.global.f32 	%f165, [%rd16];
	mul.f32 	%f166, %f14, %f165;
	fma.rn.f32 	%f167, %f13, %f176, %f166;
	st.global.f32 	[%rd16], %f167;
$L__BB3_9:
	setp.ge.s32 	%p12, %r15, %r26;
	add.s32 	%r24, %r14, 3;
	setp.ge.s32 	%p13, %r24, %r25;
	or.pred  	%p14, %p13, %p12;
	@%p14 bra 	$L__BB3_11;
	mad.lo.s32 	%r49, %r24, %r26, %r15;
	mul.wide.s32 	%rd17, %r49, 4;
	add.s64 	%rd18, %rd1, %rd17;
	ld.global.f32 	%f168, [%rd18];
	mul.f32 	%f169, %f14, %f168;
	fma.rn.f32 	%f170, %f13, %f175, %f169;
	st.global.f32 	[%rd18], %f170;
$L__BB3_11:
	ret;

}
	// .globl	_Z17sgemm_1D_blockingILi64ELi64ELi8ELi8EEvPKfS1_Pfiiiff
.visible .entry _Z17sgemm_1D_blockingILi64ELi64ELi8ELi8EEvPKfS1_Pfiiiff(
	.param .u64 .ptr .align 1 _Z17sgemm_1D_blockingILi64ELi64ELi8ELi8EEvPKfS1_Pfiiiff_param_0,
	.param .u64 .ptr .align 1 _Z17sgemm_1D_blockingILi64ELi64ELi8ELi8EEvPKfS1_Pfiiiff_param_1,
	.param .u64 .ptr .align 1 _Z17sgemm_1D_blockingILi64ELi64ELi8ELi8EEvPKfS1_Pfiiiff_param_2,
	.param .u32 _Z17sgemm_1D_blockingILi64ELi64ELi8ELi8EEvPKfS1_Pfiiiff_param_3,
	.param .u32 _Z17sgemm_1D_blockingILi64ELi64ELi8ELi8EEvPKfS1_Pfiiiff_param_4,
	.param .u32 _Z17sgemm_1D_blockingILi64ELi64ELi8ELi8EEvPKfS1_Pfiiiff_param_5,
	.param .f32 _Z17sgemm_1D_blockingILi64ELi64ELi8ELi8EEvPKfS1_Pfiiiff_param_6,
	.param .f32 _Z17sgemm_1D_blockingILi64ELi64ELi8ELi8EEvPKfS1_Pfiiiff_param_7
)
{
	.reg .pred 	%p<27>;
	.reg .b32 	%r<67>;
	.reg .b32 	%f<199>;
	.reg .b64 	%rd<27>;
	// demoted variable
	.shared .align 4 .b8 _ZZ17sgemm_1D_blockingILi64ELi64ELi8ELi8EEvPKfS1_PfiiiffE2As[2048];
	// demoted variable
	.shared .align 4 .b8 _ZZ17sgemm_1D_blockingILi64ELi64ELi8ELi8EEvPKfS1_PfiiiffE2Bs[2048];
	ld.param.u64 	%rd4, [_Z17sgemm_1D_blockingILi64ELi64ELi8ELi8EEvPKfS1_Pfiiiff_param_0];
	ld.param.u64 	%rd5, [_Z17sgemm_1D_blockingILi64ELi64ELi8ELi8EEvPKfS1_Pfiiiff_param_1];
	ld.param.u64 	%rd6, [_Z17sgemm_1D_blockingILi64ELi64ELi8ELi8EEvPKfS1_Pfiiiff_param_2];
	ld.param.u32 	%r26, [_Z17sgemm_1D_blockingILi64ELi64ELi8ELi8EEvPKfS1_Pfiiiff_param_3];
	ld.param.u32 	%r27, [_Z17sgemm_1D_blockingILi64ELi64ELi8ELi8EEvPKfS1_Pfiiiff_param_4];
	ld.param.u32 	%r28, [_Z17sgemm_1D_blockingILi64ELi64ELi8ELi8EEvPKfS1_Pfiiiff_param_5];
	ld.param.f32 	%f25, [_Z17sgemm_1D_blockingILi64ELi64ELi8ELi8EEvPKfS1_Pfiiiff_param_6];
	ld.param.f32 	%f26, [_Z17sgemm_1D_blockingILi64ELi64ELi8ELi8EEvPKfS1_Pfiiiff_param_7];
	cvta.to.global.u64 	%rd1, %rd6;
	mov.u32 	%r1, %tid.y;
	mov.u32 	%r2, %tid.x;
	mov.u32 	%r29, %ctaid.y;
	shl.b32 	%r3, %r29, 6;
	mov.u32 	%r30, %ctaid.x;
	shl.b32 	%r4, %r30, 6;
	setp.lt.s32 	%p1, %r28, -6;
	mov.f32 	%f191, 0f00000000;
	mov.f32 	%f192, %f191;
	mov.f32 	%f193, %f191;
	mov.f32 	%f194, %f191;
	mov.f32 	%f195, %f191;
	mov.f32 	%f196, %f191;
	mov.f32 	%f197, %f191;
	mov.f32 	%f198, %f191;
	@%p1 bra 	$L__BB4_3;
	add.s32 	%r31, %r28, -1;
	shr.s32 	%r32, %r31, 31;
	shr.u32 	%r33, %r32, 29;
	add.s32 	%r34, %r31, %r33;
	shr.s32 	%r35, %r34, 3;
	neg.s32 	%r66, %r35;
	add.s32 	%r36, %r3, %r2;
	shl.b32 	%r37, %r1, 8;
	mov.u32 	%r38, _ZZ17sgemm_1D_blockingILi64ELi64ELi8ELi8EEvPKfS1_PfiiiffE2Bs;
	add.s32 	%r39, %r38, %r37;
	shl.b32 	%r40, %r2, 2;
	add.s32 	%r5, %r39, %r40;
	mov.u32 	%r41, _ZZ17sgemm_1D_blockingILi64ELi64ELi8ELi8EEvPKfS1_PfiiiffE2As;
	add.s32 	%r42, %r37, %r41;
	add.s32 	%r6, %r42, 28;
	mad.lo.s32 	%r43, %r1, %r27, %r2;
	add.s32 	%r65, %r43, %r4;
	shl.b32 	%r9, %r27, 3;
	mad.lo.s32 	%r64, %r28, %r36, %r1;
	cvta.to.global.u64 	%rd2, %rd4;
	cvta.to.global.u64 	%rd3, %rd5;
	mov.f32 	%f191, 0f00000000;
$L__BB4_2:
	mul.wide.s32 	%rd7, %r64, 4;
	add.s64 	%rd8, %rd2, %rd7;
	ld.global.f32 	%f29, [%rd8];
	shl.b32 	%r44, %r2, 5;
	mov.u32 	%r45, _ZZ17sgemm_1D_blockingILi64ELi64ELi8ELi8EEvPKfS1_PfiiiffE2As;
	add.s32 	%r46, %r45, %r44;
	shl.b32 	%r47, %r1, 2;
	add.s32 	%r48, %r46, %r47;
	st.shared.f32 	[%r48], %f29;
	mul.wide.s32 	%rd9, %r65, 4;
	add.s64 	%rd10, %rd3, %rd9;
	ld.global.f32 	%f30, [%rd10];
	st.shared.f32 	[%r5], %f30;
	bar.sync 	0;
	shl.b32 	%r49, %r2, 2;
	mov.u32 	%r50, _ZZ17sgemm_1D_blockingILi64ELi64ELi8ELi8EEvPKfS1_PfiiiffE2Bs;
	add.s32 	%r51, %r50, %r49;
	ld.shared.f32 	%f31, [%r51];
	shl.b32 	%r52, %r1, 8;
	add.s32 	%r53, %r45, %r52;
	ld.shared.f32 	%f32, [%r53];
	fma.rn.f32 	%f33, %f31, %f32, %f198;
	ld.shared.f32 	%f34, [%r53+32];
	fma.rn.f32 	%f35, %f31, %f34, %f197;
	ld.shared.f32 	%f36, [%r53+64];
	fma.rn.f32 	%f37, %f31, %f36, %f196;
	ld.shared.f32 	%f38, [%r53+96];
	fma.rn.f32 	%f39, %f31, %f38, %f195;
	ld.shared.f32 	%f40, [%r53+128];
	fma.rn.f32 	%f41, %f31, %f40, %f194;
	ld.shared.f32 	%f42, [%r53+160];
	fma.rn.f32 	%f43, %f31, %f42, %f193;
	ld.shared.f32 	%f44, [%r53+192];
	fma.rn.f32 	%f45, %f31, %f44, %f192;
	ld.shared.f32 	%f46, [%r53+224];
	fma.rn.f32 	%f47, %f31, %f46, %f191;
	ld.shared.f32 	%f48, [%r51+256];
	ld.shared.f32 	%f49, [%r6+-24];
	fma.rn.f32 	%f50, %f48, %f49, %f33;
	ld.shared.f32 	%f51, [%r6+8];
	fma.rn.f32 	%f52, %f48, %f51, %f35;
	ld.shared.f32 	%f53, [%r6+40];
	fma.rn.f32 	%f54, %f48, %f53, %f37;
	ld.shared.f32 	%f55, [%r6+72];
	fma.rn.f32 	%f56, %f48, %f55, %f39;
	ld.shared.f32 	%f57, [%r6+104];
	fma.rn.f32 	%f58, %f48, %f57, %f41;
	ld.shared.f32 	%f59, [%r6+136];
	fma.rn.f32 	%f60, %f48, %f59, %f43;
	ld.shared.f32 	%f61, [%r6+168];
	fma.rn.f32 	%f62, %f48, %f61, %f45;
	ld.shared.f32 	%f63, [%r6+200];
	fma.rn.f32 	%f64, %f48, %f63, %f47;
	ld.shared.f32 	%f65, [%r51+512];
	ld.shared.f32 	%f66, [%r6+-20];
	fma.rn.f32 	%f67, %f65, %f66, %f50;
	ld.shared.f32 	%f68, [%r6+12];
	fma.rn.f32 	%f69, %f65, %f68, %f52;
	ld.shared.f32 	%f70, [%r6+44];
	fma.rn.f32 	%f71, %f65, %f70, %f54;
	ld.shared.f32 	%f72, [%r6+76];
	fma.rn.f32 	%f73, %f65, %f72, %f56;
	ld.shared.f32 	%f74, [%r6+108];
	fma.rn.f32 	%f75, %f65, %f74, %f58;
	ld.shared.f32 	%f76, [%r6+140];
	fma.rn.f32 	%f77, %f65, %f76, %f60;
	ld.shared.f32 	%f78, [%r6+172];
	fma.rn.f32 	%f79, %f65, %f78, %f62;
	ld.shared.f32 	%f80, [%r6+204];
	fma.rn.f32 	%f81, %f65, %f80, %f64;
	ld.shared.f32 	%f82, [%r51+768];
	ld.shared.f32 	%f83, [%r6+-16];
	fma.rn.f32 	%f84, %f82, %f83, %f67;
	ld.shared.f32 	%f85, [%r6+16];
	fma.rn.f32 	%f86, %f82, %f85, %f69;
	ld.shared.f32 	%f87, [%r6+48];
	fma.rn.f32 	%f88, %f82, %f87, %f71;
	ld.shared.f32 	%f89, [%r6+80];
	fma.rn.f32 	%f90, %f82, %f89, %f73;
	ld.shared.f32 	%f91, [%r6+112];
	fma.rn.f32 	%f92, %f82, %f91, %f75;
	ld.shared.f32 	%f93, [%r6+144];
	fma.rn.f32 	%f94, %f82, %f93, %f77;
	ld.shared.f32 	%f95, [%r6+176];
	fma.rn.f32 	%f96, %f82, %f95, %f79;
	ld.shared.f32 	%f97, [%r6+208];
	fma.rn.f32 	%f98, %f82, %f97, %f81;
	ld.shared.f32 	%f99, [%r51+1024];
	ld.shared.f32 	%f100, [%r6+-12];
	fma.rn.f32 	%f101, %f99, %f100, %f84;
	ld.shared.f32 	%f102, [%r6+20];
	fma.rn.f32 	%f103, %f99, %f102, %f86;
	ld.shared.f32 	%f104, [%r6+52];
	fma.rn.f32 	%f105, %f99, %f104, %f88;
	ld.shared.f32 	%f106, [%r6+84];
	fma.rn.f32 	%f107, %f99, %f106, %f90;
	ld.shared.f32 	%f108, [%r6+116];
	fma.rn.f32 	%f109, %f99, %f108, %f92;
	ld.shared.f32 	%f110, [%r6+148];
	fma.rn.f32 	%f111, %f99, %f110, %f94;
	ld.shared.f32 	%f112, [%r6+180];
	fma.rn.f32 	%f113, %f99, %f112, %f96;
	ld.shared.f32 	%f114, [%r6+212];
	fma.rn.f32 	%f115, %f99, %f114, %f98;
	ld.shared.f32 	%f116, [%r51+1280];
	ld.shared.f32 	%f117, [%r6+-8];
	fma.rn.f32 	%f118, %f116, %f117, %f101;
	ld.shared.f32 	%f119, [%r6+24];
	fma.rn.f32 	%f120, %f116, %f119, %f103;
	ld.shared.f32 	%f121, [%r6+56];
	fma.rn.f32 	%f122, %f116, %f121, %f105;
	ld.shared.f32 	%f123, [%r6+88];
	fma.rn.f32 	%f124, %f116, %f123, %f107;
	ld.shared.f32 	%f125, [%r6+120];
	fma.rn.f32 	%f126, %f116, %f125, %f109;
	ld.shared.f32 	%f127, [%r6+152];
	fma.rn.f32 	%f128, %f116, %f127, %f111;
	ld.shared.f32 	%f129, [%r6+184];
	fma.rn.f32 	%f130, %f116, %f129, %f113;
	ld.shared.f32 	%f131, [%r6+216];
	fma.rn.f32 	%f132, %f116, %f131, %f115;
	ld.shared.f32 	%f133, [%r51+1536];
	ld.shared.f32 	%f134, [%r6+-4];
	fma.rn.f32 	%f135, %f133, %f134, %f118;
	ld.shared.f32 	%f136, [%r6+28];
	fma.rn.f32 	%f137, %f133, %f136, %f120;
	ld.shared.f32 	%f138, [%r6+60];
	fma.rn.f32 	%f139, %f133, %f138, %f122;
	ld.shared.f32 	%f140, [%r6+92];
	fma.rn.f32 	%f141, %f133, %f140, %f124;
	ld.shared.f32 	%f142, [%r6+124];
	fma.rn.f32 	%f143, %f133, %f142, %f126;
	ld.shared.f32 	%f144, [%r6+156];
	fma.rn.f32 	%f145, %f133, %f144, %f128;
	ld.shared.f32 	%f146, [%r6+188];
	fma.rn.f32 	%f147, %f133, %f146, %f130;
	ld.shared.f32 	%f148, [%r6+220];
	fma.rn.f32 	%f149, %f133, %f148, %f132;
	ld.shared.f32 	%f150, [%r51+1792];
	ld.shared.f32 	%f151, [%r6];
	fma.rn.f32 	%f198, %f150, %f151, %f135;
	ld.shared.f32 	%f152, [%r6+32];
	fma.rn.f32 	%f197, %f150, %f152, %f137;
	ld.shared.f32 	%f153, [%r6+64];
	fma.rn.f32 	%f196, %f150, %f153, %f139;
	ld.shared.f32 	%f154, [%r6+96];
	fma.rn.f32 	%f195, %f150, %f154, %f141;
	ld.shared.f32 	%f155, [%r6+128];
	fma.rn.f32 	%f194, %f150, %f155, %f143;
	ld.shared.f32 	%f156, [%r6+160];
	fma.rn.f32 	%f193, %f150, %f156, %f145;
	ld.shared.f32 	%f157, [%r6+192];
	fma.rn.f32 	%f192, %f150, %f157, %f147;
	ld.shared.f32 	%f158, [%r6+224];
	fma.rn.f32 	%f191, %f150, %f158, %f149;
	bar.sync 	0;
	add.s32 	%r66, %r66, 1;
	add.s32 	%r65, %r65, %r9;
	add.s32 	%r64, %r64, 8;
	setp.eq.s32 	%p2, %r66, 1;
	@%p2 bra 	$L__BB4_3;
	bra.uni 	$L__BB4_2;
$L__BB4_3:
	shl.b32 	%r54, %r1, 3;
	add.s32 	%r11, %r3, %r54;
	add.s32 	%r12, %r4, %r2;
	setp.lt.s32 	%p3, %r12, %r27;
	setp.lt.s32 	%p4, %r11, %r26;
	and.pred  	%p5, %p4, %p3;
	@%p5 bra 	$L__BB4_4;
	bra.uni 	$L__BB4_5;
$L__BB4_4:
	mad.lo.s32 	%r56, %r11, %r27, %r12;
	mul.wide.s32 	%rd11, %r56, 4;
	add.s64 	%rd12, %rd1, %rd11;
	ld.global.f32 	%f159, [%rd12];
	mul.f32 	%f160, %f26, %f159;
	fma.rn.f32 	%f161, %f25, %f198, %f160;
	st.global.f32 	[%rd12], %f161;
$L__BB4_5:
	setp.ge.s32 	%p6, %r12, %r27;
	add.s32 	%r19, %r11, 1;
	setp.ge.s32 	%p7, %r19, %r26;
	or.pred  	%p8, %p7, %p6;
	@%p8 bra 	$L__BB4_7;
	mad.lo.s32 	%r57, %r19, %r27, %r12;
	mul.wide.s32 	%rd13, %r57, 4;
	add.s64 	%rd14, %rd1, %rd13;
	ld.global.f32 	%f162, [%rd14];
	mul.f32 	%f163, %f26, %f162;
	fma.rn.f32 	%f164, %f25, %f197, %f163;
	st.global.f32 	[%rd14], %f164;
$L__BB4_7:
	setp.ge.s32 	%p9, %r12, %r27;
	add.s32 	%r20, %r11, 2;
	setp.ge.s32 	%p10, %r20, %r26;
	or.pred  	%p11, %p10, %p9;
	@%p11 bra 	$L__BB4_9;
	mad.lo.s32 	%r58, %r20, %r27, %r12;
	mul.wide.s32 	%rd15, %r58, 4;
	add.s64 	%rd16, %rd1, %rd15;
	ld.global.f32 	%f165, [%rd16];
	mul.f32 	%f166, %f26, %f165;
	fma.rn.f32 	%f167, %f25, %f196, %f166;
	st.global.f32 	[%rd16], %f167;
$L__BB4_9:
	setp.ge.s32 	%p12, %r12, %r27;
	add.s32 	%r21, %r11, 3;
	setp.ge.s32 	%p13, %r21, %r26;
	or.pred  	%p14, %p13, %p12;
	@%p14 bra 	$L__BB4_11;
	mad.lo.s32 	%r59, %r21, %r27, %r12;
	mul.wide.s32 	%rd17, %r59, 4;
	add.s64 	%rd18, %rd1, %rd17;
	ld.global.f32 	%f168, [%rd18];
	mul.f32 	%f169, %f26, %f168;
	fma.rn.f32 	%f170, %f25, %f195, %f169;
	st.global.f32 	[%rd18], %f170;
$L__BB4_11:
	setp.ge.s32 	%p15, %r12, %r27;
	add.s32 	%r22, %r11, 4;
	setp.ge.s32 	%p16, %r22, %r26;
	or.pred  	%p17, %p16, %p15;
	@%p17 bra 	$L__BB4_13;
	mad.lo.s32 	%r60, %r22, %r27, %r12;
	mul.wide.s32 	%rd19, %r60, 4;
	add.s64 	%rd20, %rd1, %rd19;
	ld.global.f32 	%f171, [%rd20];
	mul.f32 	%f172, %f26, %f171;
	fma.rn.f32 	%f173, %f25, %f194, %f172;
	st.global.f32 	[%rd20], %f173;
$L__BB4_13:
	setp.ge.s32 	%p18, %r12, %r27;
	add.s32 	%r23, %r11, 5;
	setp.ge.s32 	%p19, %r23, %r26;
	or.pred  	%p20, %p19, %p18;
	@%p20 bra 	$L__BB4_15;
	mad.lo.s32 	%r61, %r23, %r27, %r12;
	mul.wide.s32 	%rd21, %r61, 4;
	add.s64 	%rd22, %rd1, %rd21;
	ld.global.f32 	%f174, [%rd22];
	mul.f32 	%f175, %f26, %f174;
	fma.rn.f32 	%f176, %f25, %f193, %f175;
	st.global.f32 	[%rd22], %f176;
$L__BB4_15:
	setp.ge.s32 	%p21, %r12, %r27;
	add.s32 	%r24, %r11, 6;
	setp.ge.s32 	%p22, %r24, %r26;
	or.pred  	%p23, %p22, %p21;
	@%p23 bra 	$L__BB4_17;
	mad.lo.s32 	%r62, %r24, %r27, %r12;
	mul.wide.s32 	%rd23, %r62, 4;
	add.s64 	%rd24, %rd1, %rd23;
	ld.global.f32 	%f177, [%rd24];
	mul.f32 	%f178, %f26, %f177;
	fma.rn.f32 	%f179, %f25, %f192, %f178;
	st.global.f32 	[%rd24], %f179;
$L__BB4_17:
	setp.ge.s32 	%p24, %r12, %r27;
	add.s32 	%r25, %r11, 7;
	setp.ge.s32 	%p25, %r25, %r26;
	or.pred  	%p26, %p25, %p24;
	@%p26 bra 	$L__BB4_19;
	mad.lo.s32 	%r63, %r25, %r27, %r12;
	mul.wide.s32 	%rd25, %r63, 4;
	add.s64 	%rd26, %rd1, %rd25;
	ld.global.f32 	%f180, [%rd26];
	mul.f32 	%f181, %f26, %f180;
	fma.rn.f32 	%f182, %f25, %f191, %f181;
	st.global.f32 	[%rd26], %f182;
$L__BB4_19:
	ret;

}
	// .globl	_Z17sgemm_1D_blockingILi64ELi64ELi4ELi16EEvPKfS1_Pfiiiff
.visible .entry _Z17sgemm_1D_blockingILi64ELi64ELi4ELi16EEvPKfS1_Pfiiiff(
	.param .u64 .ptr .align 1 _Z17sgemm_1D_blockingILi64ELi64ELi4ELi16EEvPKfS1_Pfiiiff_param_0,
	.param .u64 .ptr .align 1 _Z17sgemm_1D_blockingILi64ELi64ELi4ELi16EEvPKfS1_Pfiiiff_param_1,
	.param .u64 .ptr .align 1 _Z17sgemm_1D_blockingILi64ELi64ELi4ELi16EEvPKfS1_Pfiiiff_param_2,
	.param .u32 _Z17sgemm_1D_blockingILi64ELi64ELi4ELi16EEvPKfS1_Pfiiiff_param_3,
	.param .u32 _Z17sgemm_1D_blockingILi64ELi64ELi4ELi16EEvPKfS1_Pfiiiff_param_4,
	.param .u32 _Z17sgemm_1D_blockingILi64ELi64ELi4ELi16EEvPKfS1_Pfiiiff_param_5,
	.param .f32 _Z17sgemm_1D_blockingILi64ELi64ELi4ELi16EEvPKfS1_Pfiiiff_param_6,
	.param .f32 _Z17sgemm_1D_blockingILi64ELi64ELi4ELi16EEvPKfS1_Pfiiiff_param_7
)
{
	.reg .pred 	%p<51>;
	.reg .b32 	%r<83>;
	.reg .b32 	%f<251>;
	.reg .b64 	%rd<43>;
	// demoted variable
	.shared .align 4 .b8 _ZZ17sgemm_1D_blockingILi64ELi64ELi4ELi16EEvPKfS1_PfiiiffE2As[1024];
	// demoted variable
	.shared .align 4 .b8 _ZZ17sgemm_1D_blockingILi64ELi64ELi4ELi16EEvPKfS1_PfiiiffE2Bs[1024];
	ld.param.u64 	%rd4, [_Z17sgemm_1D_blockingILi64ELi64ELi4ELi16EEvPKfS1_Pfiiiff_param_0];
	ld.param.u64 	%rd5, [_Z17sgemm_1D_blockingILi64ELi64ELi4ELi16EEvPKfS1_Pfiiiff_param_1];
	ld.param.u64 	%rd6, [_Z17sgemm_1D_blockingILi64ELi64ELi4ELi16EEvPKfS1_Pfiiiff_param_2];
	ld.param.u32 	%r34, [_Z17sgemm_1D_blockingILi64ELi64ELi4ELi16EEvPKfS1_Pfiiiff_param_3];
	ld.param.u32 	%r35, [_Z17sgemm_1D_blockingILi64ELi64ELi4ELi16EEvPKfS1_Pfiiiff_param_4];
	ld.param.u32 	%r36, [_Z17sgemm_1D_blockingILi64ELi64ELi4ELi16EEvPKfS1_Pfiiiff_param_5];
	ld.param.f32 	%f49, [_Z17sgemm_1D_blockingILi64ELi64ELi4ELi16EEvPKfS1_Pfiiiff_param_6];
	ld.param.f32 	%f50, [_Z17sgemm_1D_blockingILi64ELi64ELi4ELi16EEvPKfS1_Pfiiiff_param_7];
	cvta.to.global.u64 	%rd1, %rd6;
	mov.u32 	%r1, %tid.y;
	mov.u32 	%r2, %tid.x;
	mov.u32 	%r37, %ctaid.y;
	shl.b32 	%r3, %r37, 6;
	mov.u32 	%r38, %ctaid.x;
	shl.b32 	%r4, %r38, 6;
	setp.lt.s32 	%p1, %r36, -2;
	mov.f32 	%f235, 0f00000000;
	mov.f32 	%f236, %f235;
	mov.f32 	%f237, %f235;
	mov.f32 	%f238, %f235;
	mov.f32 	%f239, %f235;
	mov.f32 	%f240, %f235;
	mov.f32 	%f241, %f235;
	mov.f32 	%f242, %f235;
	mov.f32 	%f243, %f235;
	mov.f32 	%f244, %f235;
	mov.f32 	%f245, %f235;
	mov.f32 	%f246, %f235;
	mov.f32 	%f247, %f235;
	mov.f32 	%f248, %f235;
	mov.f32 	%f249, %f235;
	mov.f32 	%f250, %f235;
	@%p1 bra 	$L__BB5_3;
	add.s32 	%r39, %r36, -1;
	shr.s32 	%r40, %r39, 31;
	shr.u32 	%r41, %r40, 30;
	add.s32 	%r42, %r39, %r41;
	shr.s32 	%r43, %r42, 2;
	neg.s32 	%r82, %r43;
	add.s32 	%r44, %r3, %r2;
	shl.b32 	%r45, %r1, 8;
	mov.u32 	%r46, _ZZ17sgemm_1D_blockingILi64ELi64ELi4ELi16EEvPKfS1_PfiiiffE2Bs;
	add.s32 	%r47, %r46, %r45;
	shl.b32 	%r48, %r2, 2;
	add.s32 	%r5, %r47, %r48;
	mov.u32 	%r49, _ZZ17sgemm_1D_blockingILi64ELi64ELi4ELi16EEvPKfS1_PfiiiffE2As;
	add.s32 	%r50, %r45, %r49;
	add.s32 	%r6, %r50, 12;
	mad.lo.s32 	%r51, %r1, %r35, %r2;
	add.s32 	%r81, %r51, %r4;
	shl.b32 	%r9, %r35, 2;
	mad.lo.s32 	%r80, %r36, %r44, %r1;
	cvta.to.global.u64 	%rd2, %rd4;
	cvta.to.global.u64 	%rd3, %rd5;
	mov.f32 	%f235, 0f00000000;
$L__BB5_2:
	mul.wide.s32 	%rd7, %r80, 4;
	add.s64 	%rd8, %rd2, %rd7;
	ld.global.f32 	%f53, [%rd8];
	shl.b32 	%r52, %r2, 4;
	mov.u32 	%r53, _ZZ17sgemm_1D_blockingILi64ELi64ELi4ELi16EEvPKfS1_PfiiiffE2As;
	add.s32 	%r54, %r53, %r52;
	shl.b32 	%r55, %r1, 2;
	add.s32 	%r56, %r54, %r55;
	st.shared.f32 	[%r56], %f53;
	mul.wide.s32 	%rd9, %r81, 4;
	add.s64 	%rd10, %rd3, %rd9;
	ld.global.f32 	%f54, [%rd10];
	st.shared.f32 	[%r5], %f54;
	bar.sync 	0;
	shl.b32 	%r57, %r2, 2;
	mov.u32 	%r58, _ZZ17sgemm_1D_blockingILi64ELi64ELi4ELi16EEvPKfS1_PfiiiffE2Bs;
	add.s32 	%r59, %r58, %r57;
	ld.shared.f32 	%f55, [%r59];
	shl.b32 	%r60, %r1, 8;
	add.s32 	%r61, %r53, %r60;
	ld.shared.f32 	%f56, [%r61];
	fma.rn.f32 	%f57, %f55, %f56, %f250;
	ld.shared.f32 	%f58, [%r61+16];
	fma.rn.f32 	%f59, %f55, %f58, %f249;
	ld.shared.f32 	%f60, [%r61+32];
	fma.rn.f32 	%f61, %f55, %f60, %f248;
	ld.shared.f32 	%f62, [%r61+48];
	fma.rn.f32 	%f63, %f55, %f62, %f247;
	ld.shared.f32 	%f64, [%r61+64];
	fma.rn.f32 	%f65, %f55, %f64, %f246;
	ld.shared.f32 	%f66, [%r61+80];
	fma.rn.f32 	%f67, %f55, %f66, %f245;
	ld.shared.f32 	%f68, [%r61+96];
	fma.rn.f32 	%f69, %f55, %f68, %f244;
	ld.shared.f32 	%f70, [%r61+112];
	fma.rn.f32 	%f71, %f55, %f70, %f243;
	ld.shared.f32 	%f72, [%r61+128];
	fma.rn.f32 	%f73, %f55, %f72, %f242;
	ld.shared.f32 	%f74, [%r61+144];
	fma.rn.f32 	%f75, %f55, %f74, %f241;
	ld.shared.f32 	%f76, [%r61+160];
	fma.rn.f32 	%f77, %f55, %f76, %f240;
	ld.shared.f32 	%f78, [%r61+176];
	fma.rn.f32 	%f79, %f55, %f78, %f239;
	ld.shared.f32 	%f80, [%r61+192];
	fma.rn.f32 	%f81, %f55, %f80, %f238;
	ld.shared.f32 	%f82, [%r61+208];
	fma.rn.f32 	%f83, %f55, %f82, %f237;
	ld.shared.f32 	%f84, [%r61+224];
	fma.rn.f32 	%f85, %f55, %f84, %f236;
	ld.shared.f32 	%f86, [%r61+240];
	fma.rn.f32 	%f87, %f55, %f86, %f235;
	ld.shared.f32 	%f88, [%r59+256];
	ld.shared.f32 	%f89, [%r6+-8];
	fma.rn.f32 	%f90, %f88, %f89, %f57;
	ld.shared.f32 	%f91, [%r6+8];
	fma.rn.f32 	%f92, %f88, %f91, %f59;
	ld.shared.f32 	%f93, [%r6+24];
	fma.rn.f32 	%f94, %f88, %f93, %f61;
	ld.shared.f32 	%f95, [%r6+40];
	fma.rn.f32 	%f96, %f88, %f95, %f63;
	ld.shared.f32 	%f97, [%r6+56];
	fma.rn.f32 	%f98, %f88, %f97, %f65;
	ld.shared.f32 	%f99, [%r6+72];
	fma.rn.f32 	%f100, %f88, %f99, %f67;
	ld.shared.f32 	%f101, [%r6+88];
	fma.rn.f32 	%f102, %f88, %f101, %f69;
	ld.shared.f32 	%f103, [%r6+104];
	fma.rn.f32 	%f104, %f88, %f103, %f71;
	ld.shared.f32 	%f105, [%r6+120];
	fma.rn.f32 	%f106, %f88, %f105, %f73;
	ld.shared.f32 	%f107, [%r6+136];
	fma.rn.f32 	%f108, %f88, %f107, %f75;
	ld.shared.f32 	%f109, [%r6+152];
	fma.rn.f32 	%f110, %f88, %f109, %f77;
	ld.shared.f32 	%f111, [%r6+168];
	fma.rn.f32 	%f112, %f88, %f111, %f79;
	ld.shared.f32 	%f113, [%r6+184];
	fma.rn.f32 	%f114, %f88, %f113, %f81;
	ld.shared.f32 	%f115, [%r6+200];
	fma.rn.f32 	%f116, %f88, %f115, %f83;
	ld.shared.f32 	%f117, [%r6+216];
	fma.rn.f32 	%f118, %f88, %f117, %f85;
	ld.shared.f32 	%f119, [%r6+232];
	fma.rn.f32 	%f120, %f88, %f119, %f87;
	ld.shared.f32 	%f121, [%r59+512];
	ld.shared.f32 	%f122, [%r6+-4];
	fma.rn.f32 	%f123, %f121, %f122, %f90;
	ld.shared.f32 	%f124, [%r6+12];
	fma.rn.f32 	%f125, %f121, %f124, %f92;
	ld.shared.f32 	%f126, [%r6+28];
	fma.rn.f32 	%f127, %f121, %f126, %f94;
	ld.shared.f32 	%f128, [%r6+44];
	fma.rn.f32 	%f129, %f121, %f128, %f96;
	ld.shared.f32 	%f130, [%r6+60];
	fma.rn.f32 	%f131, %f121, %f130, %f98;
	ld.shared.f32 	%f132, [%r6+76];
	fma.rn.f32 	%f133, %f121, %f132, %f100;
	ld.shared.f32 	%f134, [%r6+92];
	fma.rn.f32 	%f135, %f121, %f134, %f102;
	ld.shared.f32 	%f136, [%r6+108];
	fma.rn.f32 	%f137, %f121, %f136, %f104;
	ld.shared.f32 	%f138, [%r6+124];
	fma.rn.f32 	%f139, %f121, %f138, %f106;
	ld.shared.f32 	%f140, [%r6+140];
	fma.rn.f32 	%f141, %f121, %f140, %f108;
	ld.shared.f32 	%f142, [%r6+156];
	fma.rn.f32 	%f143, %f121, %f142, %f110;
	ld.shared.f32 	%f144, [%r6+172];
	fma.rn.f32 	%f145, %f121, %f144, %f112;
	ld.shared.f32 	%f146, [%r6+188];
	fma.rn.f32 	%f147, %f121, %f146, %f114;
	ld.shared.f32 	%f148, [%r6+204];
	fma.rn.f32 	%f149, %f121, %f148, %f116;
	ld.shared.f32 	%f150, [%r6+220];
	fma.rn.f32 	%f151, %f121, %f150, %f118;
	ld.shared.f32 	%f152, [%r6+236];
	fma.rn.f32 	%f153, %f121, %f152, %f120;
	ld.shared.f32 	%f154, [%r59+768];
	ld.shared.f32 	%f155, [%r6];
	fma.rn.f32 	%f250, %f154, %f155, %f123;
	ld.shared.f32 	%f156, [%r6+16];
	fma.rn.f32 	%f249, %f154, %f156, %f125;
	ld.shared.f32 	%f157, [%r6+32];
	fma.rn.f32 	%f248, %f154, %f157, %f127;
	ld.shared.f32 	%f158, [%r6+48];
	fma.rn.f32 	%f247, %f154, %f158, %f129;
	ld.shared.f32 	%f159, [%r6+64];
	fma.rn.f32 	%f246, %f154, %f159, %f131;
	ld.shared.f32 	%f160, [%r6+80];
	fma.rn.f32 	%f245, %f154, %f160, %f133;
	ld.shared.f32 	%f161, [%r6+96];
	fma.rn.f32 	%f244, %f154, %f161, %f135;
	ld.shared.f32 	%f162, [%r6+112];
	fma.rn.f32 	%f243, %f154, %f162, %f137;
	ld.shared.f32 	%f163, [%r6+128];
	fma.rn.f32 	%f242, %f154, %f163, %f139;
	ld.shared.f32 	%f164, [%r6+144];
	fma.rn.f32 	%f241, %f154, %f164, %f141;
	ld.shared.f32 	%f165, [%r6+160];
	fma.rn.f32 	%f240, %f154, %f165, %f143;
	ld.shared.f32 	%f166, [%r6+176];
	fma.rn.f32 	%f239, %f154, %f166, %f145;
	ld.shared.f32 	%f167, [%r6+192];
	fma.rn.f32 	%f238, %f154, %f167, %f147;
	ld.shared.f32 	%f168, [%r6+208];
	fma.rn.f32 	%f237, %f154, %f168, %f149;
	ld.shared.f32 	%f169, [%r6+224];
	fma.rn.f32 	%f236, %f154, %f169, %f151;
	ld.shared.f32 	%f170, [%r6+240];
	fma.rn.f32 	%f235, %f154, %f170, %f153;
	bar.sync 	0;
	add.s32 	%r82, %r82, 1;
	add.s32 	%r81, %r81, %r9;
	add.s32 	%r80, %r80, 4;
	setp.eq.s32 	%p2, %r82, 1;
	@%p2 bra 	$L__BB5_3;
	bra.uni 	$L__BB5_2;
$L__BB5_3:
	shl.b32 	%r62, %r1, 4;
	add.s32 	%r11, %r3, %r62;
	add.s32 	%r12, %r4, %r2;
	setp.lt.s32 	%p3, %r12, %r35;
	setp.lt.s32 	%p4, %r11, %r34;
	and.pred  	%p5, %p4, %p3;
	@%p5 bra 	$L__BB5_4;
	bra.uni 	$L__BB5_5;
$L__BB5_4:
	mad.lo.s32 	%r64, %r11, %r35, %r12;
	mul.wide.s32 	%rd11, %r64, 4;
	add.s64 	%rd12, %rd1, %rd11;
	ld.global.f32 	%f171, [%rd12];
	mul.f32 	%f172, %f50, %f171;
	fma.rn.f32 	%f173, %f49, %f250, %f172;
	st.global.f32 	[%rd12], %f173;
$L__BB5_5:
	setp.ge.s32 	%p6, %r12, %r35;
	add.s32 	%r19, %r11, 1;
	setp.ge.s32 	%p7, %r19, %r34;
	or.pred  	%p8, %p7, %p6;
	@%p8 bra 	$L__BB5_7;
	mad.lo.s32 	%r65, %r19, %r35, %r12;
	mul.wide.s32 	%rd13, %r65, 4;
	add.s64 	%rd14, %rd1, %rd13;
	ld.global.f32 	%f174, [%rd14];
	mul.f32 	%f175, %f50, %f174;
	fma.rn.f32 	%f176, %f49, %f249, %f175;
	st.global.f32 	[%rd14], %f176;
$L__BB5_7:
	setp.ge.s32 	%p9, %r12, %r35;
	add.s32 	%r20, %r11, 2;
	setp.ge.s32 	%p10, %r20, %r34;
	or.pred  	%p11, %p10, %p9;
	@%p11 bra 	$L__BB5_9;
	mad.lo.s32 	%r66, %r20, %r35, %r12;
	mul.wide.s32 	%rd15, %r66, 4;
	add.s64 	%rd16, %rd1, %rd15;
	ld.global.f32 	%f177, [%rd16];
	mul.f32 	%f178, %f50, %f177;
	fma.rn.f32 	%f179, %f49, %f248, %f178;
	st.global.f32 	[%rd16], %f179;
$L__BB5_9:
	setp.ge.s32 	%p12, %r12, %r35;
	add.s32 	%r21, %r11, 3;
	setp.ge.s32 	%p13, %r21, %r34;
	or.pred  	%p14, %p13, %p12;
	@%p14 bra 	$L__BB5_11;
	mad.lo.s32 	%r67, %r21, %r35, %r12;
	mul.wide.s32 	%rd17, %r67, 4;
	add.s64 	%rd18, %rd1, %rd17;
	ld.global.f32 	%f180, [%rd18];
	mul.f32 	%f181, %f50, %f180;
	fma.rn.f32 	%f182, %f49, %f247, %f181;
	st.global.f32 	[%rd18], %f182;
$L__BB5_11:
	setp.ge.s32 	%p15, %r12, %r35;
	add.s32 	%r22, %r11, 4;
	setp.ge.s32 	%p16, %r22, %r34;
	or.pred  	%p17, %p16, %p15;
	@%p17 bra 	$L__BB5_13;
	mad.lo.s32 	%r68, %r22, %r35, %r12;
	mul.wide.s32 	%rd19, %r68, 4;
	add.s64 	%rd20, %rd1, %rd19;
	ld.global.f32 	%f183, [%rd20];
	mul.f32 	%f184, %f50, %f183;
	fma.rn.f32 	%f185, %f49, %f246, %f184;
	st.global.f32 	[%rd20], %f185;
$L__BB5_13:
	setp.ge.s32 	%p18, %r12, %r35;
	add.s32 	%r23, %r11, 5;
	setp.ge.s32 	%p19, %r23, %r34;
	or.pred  	%p20, %p19, %p18;
	@%p20 bra 	$L__BB5_15;
	mad.lo.s32 	%r69, %r23, %r35, %r12;
	mul.wide.s32 	%rd21, %r69, 4;
	add.s64 	%rd22, %rd1, %rd21;
	ld.global.f32 	%f186, [%rd22];
	mul.f32 	%f187, %f50, %f186;
	fma.rn.f32 	%f188, %f49, %f245, %f187;
	st.global.f32 	[%rd22], %f188;
$L__BB5_15:
	setp.ge.s32 	%p21, %r12, %r35;
	add.s32 	%r24, %r11, 6;
	setp.ge.s32 	%p22, %r24, %r34;
	or.pred  	%p23, %p22, %p21;
	@%p23 bra 	$L__BB5_17;
	mad.lo.s32 	%r70, %r24, %r35, %r12;
	mul.wide.s32 	%rd23, %r70, 4;
	add.s64 	%rd24, %rd1, %rd23;
	ld.global.f32 	%f189, [%rd24];
	mul.f32 	%f190, %f50, %f189;
	fma.rn.f32 	%f191, %f49, %f244, %f190;
	st.global.f32 	[%rd24], %f191;
$L__BB5_17:
	setp.ge.s32 	%p24, %r12, %r35;
	add.s32 	%r25, %r11, 7;
	setp.ge.s32 	%p25, %r25, %r34;
	or.pred  	%p26, %p25, %p24;
	@%p26 bra 	$L__BB5_19;
	mad.lo.s32 	%r71, %r25, %r35, %r12;
	mul.wide.s32 	%rd25, %r71, 4;
	add.s64 	%rd26, %rd1, %rd25;
	ld.global.f32 	%f192, [%rd26];
	mul.f32 	%f193, %f50, %f192;
	fma.rn.f32 	%f194, %f49, %f243, %f193;
	st.global.f32 	[%rd26], %f194;
$L__BB5_19:
	setp.ge.s32 	%p27, %r12, %r35;
	add.s32 	%r26, %r11, 8;
	setp.ge.s32 	%p28, %r26, %r34;
	or.pred  	%p29, %p28, %p27;
	@%p29 bra 	$L__BB5_21;
	mad.lo.s32 	%r72, %r26, %r35, %r12;
	mul.wide.s32 	%rd27, %r72, 4;
	add.s64 	%rd28, %rd1, %rd27;
	ld.global.f32 	%f195, [%rd28];
	mul.f32 	%f196, %f50, %f195;
	fma.rn.f32 	%f197, %f49, %f242, %f196;
	st.global.f32 	[%rd28], %f197;
$L__BB5_21:
	setp.ge.s32 	%p30, %r12, %r35;
	add.s32 	%r27, %r11, 9;
	setp.ge.s32 	%p31, %r27, %r34;
	or.pred  	%p32, %p31, %p30;
	@%p32 bra 	$L__BB5_23;
	mad.lo.s32 	%r73, %r27, %r35, %r12;
	mul.wide.s32 	%rd29, %r73, 4;
	add.s64 	%rd30, %rd1, %rd29;
	ld.global.f32 	%f198, [%rd30];
	mul.f32 	%f199, %f50, %f198;
	fma.rn.f32 	%f200, %f49, %f241, %f199;
	st.global.f32 	[%rd30], %f200;
$L__BB5_23:
	setp.ge.s32 	%p33, %r12, %r35;
	add.s32 	%r28, %r11, 10;
	setp.ge.s32 	%p34, %r28, %r34;
	or.pred  	%p35, %p34, %p33;
	@%p35 bra 	$L__BB5_25;
	mad.lo.s32 	%r74, %r28, %r35, %r12;
	mul.wide.s32 	%rd31, %r74, 4;
	add.s64 	%rd32, %rd1, %rd31;
	ld.global.f32 	%f201, [%rd32];
	mul.f32 	%f202, %f50, %f201;
	fma.rn.f32 	%f203, %f49, %f240, %f202;
	st.global.f32 	[%rd32], %f203;
$L__BB5_25:
	setp.ge.s32 	%p36, %r12, %r35;
	add.s32 	%r29, %r11, 11;
	setp.ge.s32 	%p37, %r29, %r34;
	or.pred  	%p38, %p37, %p36;
	@%p38 bra 	$L__BB5_27;
	mad.lo.s32 	%r75, %r29, %r35, %r12;
	mul.wide.s32 	%rd33, %r75, 4;
	add.s64 	%rd34, %rd1, %rd33;
	ld.global.f32 	%f204, [%rd34];
	mul.f32 	%f205, %f50, %f204;
	fma.rn.f32 	%f206, %f49, %f239, %f205;
	st.global.f32 	[%rd34], %f206;
$L__BB5_27:
	setp.ge.s32 	%p39, %r12, %r35;
	add.s32 	%r30, %r11, 12;
	setp.ge.s32 	%p40, %r30, %r34;
	or.pred  	%p41, %p40, %p39;
	@%p41 bra 	$L__BB5_29;
	mad.lo.s32 	%r76, %r30, %r35, %r12;
	mul.wide.s32 	%rd35, %r76, 4;
	add.s64 	%rd36, %rd1, %rd35;
	ld.global.f32 	%f207, [%rd36];
	mul.f32 	%f208, %f50, %f207;
	fma.rn.f32 	%f209, %f49, %f238, %f208;
	st.global.f32 	[%rd36], %f209;
$L__BB5_29:
	setp.ge.s32 	%p42, %r12, %r35;
	add.s32 	%r31, %r11, 13;
	setp.ge.s32 	%p43, %r31, %r34;
	or.pred  	%p44, %p43, %p42;
	@%p44 bra 	$L__BB5_31;
	mad.lo.s32 	%r77, %r31, %r35, %r12;
	mul.wide.s32 	%rd37, %r77, 4;
	add.s64 	%rd38, %rd1, %rd37;
	ld.global.f32 	%f210, [%rd38];
	mul.f32 	%f211, %f50, %f210;
	fma.rn.f32 	%f212, %f49, %f237, %f211;
	st.global.f32 	[%rd38], %f212;
$L__BB5_31:
	setp.ge.s32 	%p45, %r12, %r35;
	add.s32 	%r32, %r11, 14;
	setp.ge.s32 	%p46, %r32, %r34;
	or.pred  	%p47, %p46, %p45;
	@%p47 bra 	$L__BB5_33;
	mad.lo.s32 	%r78, %r32, %r35, %r12;
	mul.wide.s32 	%rd39, %r78, 4;
	add.s64 	%rd40, %rd1, %rd39;
	ld.global.f32 	%f213, [%rd40];
	mul.f32 	%f214, %f50, %f213;
	fma.rn.f32 	%f215, %f49, %f236, %f214;
	st.global.f32 	[%rd40], %f215;
$L__BB5_33:
	setp.ge.s32 	%p48, %r12, %r35;
	add.s32 	%r33, %r11, 15;
	setp.ge.s32 	%p49, %r33, %r34;
	or.pred  	%p50, %p49, %p48;
	@%p50 bra 	$L__BB5_35;
	mad.lo.s32 	%r79, %r33, %r35, %r12;
	mul.wide.s32 	%rd41, %r79, 4;
	add.s64 	%rd42, %rd1, %rd41;
	ld.global.f32 	%f216, [%rd42];
	mul.f32 	%f217, %f50, %f216;
	fma.rn.f32 	%f218, %f49, %f235, %f217;
	st.global.f32 	[%rd42], %f218;
$L__BB5_35:
	ret;

}
	// .globl	_Z17sgemm_1D_blockingILi64ELi64ELi2ELi32EEvPKfS1_Pfiiiff
.visible .entry _Z17sgemm_1D_blockingILi64ELi64ELi2ELi32EEvPKfS1_Pfiiiff(
	.param .u64 .ptr .align 1 _Z17sgemm_1D_blockingILi64ELi64ELi2ELi32EEvPKfS1_Pfiiiff_param_0,
	.param .u64 .ptr .align 1 _Z17sgemm_1D_blockingILi64ELi64ELi2ELi32EEvPKfS1_Pfiiiff_param_1,
	.param .u64 .ptr .align 1 _Z17sgemm_1D_blockingILi64ELi64ELi2ELi32EEvPKfS1_Pfiiiff_param_2,
	.param .u32 _Z17sgemm_1D_blockingILi64ELi64ELi2ELi32EEvPKfS1_Pfiiiff_param_3,
	.param .u32 _Z17sgemm_1D_blockingILi64ELi64ELi2ELi32EEvPKfS1_Pfiiiff_param_4,
	.param .u32 _Z17sgemm_1D_blockingILi64ELi64ELi2ELi32EEvPKfS1_Pfiiiff_param_5,
	.param .f32 _Z17sgemm_1D_blockingILi64ELi64ELi2ELi32EEvPKfS1_Pfiiiff_param_6,
	.param .f32 _Z17sgemm_1D_blockingILi64ELi64ELi2ELi32EEvPKfS1_Pfiiiff_param_7
)
{
	.reg .pred 	%p<99>;
	.reg .b32 	%r<109>;
	.reg .b32 	%f<361>;
	.reg .b64 	%rd<77>;
	// demoted variable
	.shared .align 4 .b8 _ZZ17sgemm_1D_blockingILi64ELi64ELi2ELi32EEvPKfS1_PfiiiffE2As[512];
	// demoted variable
	.shared .align 4 .b8 _ZZ17sgemm_1D_blockingILi64ELi64ELi2ELi32EEvPKfS1_PfiiiffE2Bs[512];
	ld.param.u64 	%rd4, [_Z17sgemm_1D_blockingILi64ELi64ELi2ELi32EEvPKfS1_Pfiiiff_param_2];
	ld.param.u32 	%r47, [_Z17sgemm_1D_blockingILi64ELi64ELi2ELi32EEvPKfS1_Pfiiiff_param_3];
	ld.param.u32 	%r48, [_Z17sgemm_1D_blockingILi64ELi64ELi2ELi32EEvPKfS1_Pfiiiff_param_4];
	ld.param.u32 	%r49, [_Z17sgemm_1D_blockingILi64ELi64ELi2ELi32EEvPKfS1_Pfiiiff_param_5];
	ld.param.f32 	%f97, [_Z17sgemm_1D_blockingILi64ELi64ELi2ELi32EEvPKfS1_Pfiiiff_param_6];
	ld.param.f32 	%f98, [_Z17sgemm_1D_blockingILi64ELi64ELi2ELi32EEvPKfS1_Pfiiiff_param_7];
	cvta.to.global.u64 	%rd1, %rd4;
	mov.u32 	%r1, %tid.y;
	mov.u32 	%r2, %tid.x;
	mov.u32 	%r50, %ctaid.y;
	shl.b32 	%r3, %r50, 6;
	mov.u32 	%r51, %ctaid.x;
	shl.b32 	%r4, %r51, 6;
	setp.lt.s32 	%p1, %r49, 0;
	mov.f32 	%f329, 0f00000000;
	mov.f32 	%f330, %f329;
	mov.f32 	%f331, %f329;
	mov.f32 	%f332, %f329;
	mov.f32 	%f333, %f329;
	mov.f32 	%f334, %f329;
	mov.f32 	%f335, %f329;
	mov.f32 	%f336, %f329;
	mov.f32 	%f337, %f329;
	mov.f32 	%f338, %f329;
	mov.f32 	%f339, %f329;
	mov.f32 	%f340, %f329;
	mov.f32 	%f341, %f329;
	mov.f32 	%f342, %f329;
	mov.f32 	%f343, %f329;
	mov.f32 	%f344, %f329;
	mov.f32 	%f345, %f329;
	mov.f32 	%f346, %f329;
	mov.f32 	%f347, %f329;
	mov.f32 	%f348, %f329;
	mov.f32 	%f349, %f329;
	mov.f32 	%f350, %f329;
	mov.f32 	%f351, %f329;
	mov.f32 	%f352, %f329;
	mov.f32 	%f353, %f329;
	mov.f32 	%f354, %f329;
	mov.f32 	%f355, %f329;
	mov.f32 	%f356, %f329;
	mov.f32 	%f357, %f329;
	mov.f32 	%f358, %f329;
	mov.f32 	%f359, %f329;
	mov.f32 	%f360, %f329;
	@%p1 bra 	$L__BB6_3;
	add.s32 	%r52, %r49, -1;
	shr.u32 	%r53, %r52, 31;
	add.s32 	%r54, %r52, %r53;
	shr.s32 	%r55, %r54, 1;
	neg.s32 	%r108, %r55;
	add.s32 	%r56, %r3, %r2;
	mad.lo.s32 	%r57, %r1, %r48, %r2;
	add.s32 	%r107, %r57, %r4;
	mad.lo.s32 	%r106, %r49, %r56, %r1;
	mov.f32 	%f329, 0f00000000;
$L__BB6_2:
	ld.param.u64 	%rd76, [_Z17sgemm_1D_blockingILi64ELi64ELi2ELi32EEvPKfS1_Pfiiiff_param_1];
	ld.param.u64 	%rd75, [_Z17sgemm_1D_blockingILi64ELi64ELi2ELi32EEvPKfS1_Pfiiiff_param_0];
	cvta.to.global.u64 	%rd5, %rd75;
	mul.wide.u32 	%rd6, %r106, 4;
	add.s64 	%rd7, %rd5, %rd6;
	ld.global.f32 	%f101, [%rd7];
	shl.b32 	%r58, %r2, 3;
	mov.u32 	%r59, _ZZ17sgemm_1D_blockingILi64ELi64ELi2ELi32EEvPKfS1_PfiiiffE2As;
	add.s32 	%r60, %r59, %r58;
	mov.u32 	%r61, %tid.y;
	shl.b32 	%r62, %r61, 2;
	add.s32 	%r63, %r60, %r62;
	st.shared.f32 	[%r63], %f101;
	cvta.to.global.u64 	%rd8, %rd76;
	mul.wide.s32 	%rd9, %r107, 4;
	add.s64 	%rd10, %rd8, %rd9;
	ld.global.f32 	%f102, [%rd10];
	shl.b32 	%r64, %r61, 8;
	mov.u32 	%r65, _ZZ17sgemm_1D_blockingILi64ELi64ELi2ELi32EEvPKfS1_PfiiiffE2Bs;
	shl.b32 	%r66, %r2, 2;
	add.s32 	%r67, %r65, %r66;
	add.s32 	%r68, %r67, %r64;
	st.shared.f32 	[%r68], %f102;
	bar.sync 	0;
	ld.shared.f32 	%f103, [%r67];
	add.s32 	%r69, %r59, %r64;
	ld.shared.f32 	%f104, [%r69];
	fma.rn.f32 	%f105, %f103, %f104, %f360;
	ld.shared.f32 	%f106, [%r69+8];
	fma.rn.f32 	%f107, %f103, %f106, %f359;
	ld.shared.f32 	%f108, [%r69+16];
	fma.rn.f32 	%f109, %f103, %f108, %f358;
	ld.shared.f32 	%f110, [%r69+24];
	fma.rn.f32 	%f111, %f103, %f110, %f357;
	ld.shared.f32 	%f112, [%r69+32];
	fma.rn.f32 	%f113, %f103, %f112, %f356;
	ld.shared.f32 	%f114, [%r69+40];
	fma.rn.f32 	%f115, %f103, %f114, %f355;
	ld.shared.f32 	%f116, [%r69+48];
	fma.rn.f32 	%f117, %f103, %f116, %f354;
	ld.shared.f32 	%f118, [%r69+56];
	fma.rn.f32 	%f119, %f103, %f118, %f353;
	ld.shared.f32 	%f120, [%r69+64];
	fma.rn.f32 	%f121, %f103, %f120, %f352;
	ld.shared.f32 	%f122, [%r69+72];
	fma.rn.f32 	%f123, %f103, %f122, %f351;
	ld.shared.f32 	%f124, [%r69+80];
	fma.rn.f32 	%f125, %f103, %f124, %f350;
	ld.shared.f32 	%f126, [%r69+88];
	fma.rn.f32 	%f127, %f103, %f126, %f349;
	ld.shared.f32 	%f128, [%r69+96];
	fma.rn.f32 	%f129, %f103, %f128, %f348;
	ld.shared.f32 	%f130, [%r69+104];
	fma.rn.f32 	%f131, %f103, %f130, %f347;
	ld.shared.f32 	%f132, [%r69+112];
	fma.rn.f32 	%f133, %f103, %f132, %f346;
	ld.shared.f32 	%f134, [%r69+120];
	fma.rn.f32 	%f135, %f103, %f134, %f345;
	ld.shared.f32 	%f136, [%r69+128];
	fma.rn.f32 	%f137, %f103, %f136, %f344;
	ld.shared.f32 	%f138, [%r69+136];
	fma.rn.f32 	%f139, %f103, %f138, %f343;
	ld.shared.f32 	%f140, [%r69+144];
	fma.rn.f32 	%f141, %f103, %f140, %f342;
	ld.shared.f32 	%f142, [%r69+152];
	fma.rn.f32 	%f143, %f103, %f142, %f341;
	ld.shared.f32 	%f144, [%r69+160];
	fma.rn.f32 	%f145, %f103, %f144, %f340;
	ld.shared.f32 	%f146, [%r69+168];
	fma.rn.f32 	%f147, %f103, %f146, %f339;
	ld.shared.f32 	%f148, [%r69+176];
	fma.rn.f32 	%f149, %f103, %f148, %f338;
	ld.shared.f32 	%f150, [%r69+184];
	fma.rn.f32 	%f151, %f103, %f150, %f337;
	ld.shared.f32 	%f152, [%r69+192];
	fma.rn.f32 	%f153, %f103, %f152, %f336;
	ld.shared.f32 	%f154, [%r69+200];
	fma.rn.f32 	%f155, %f103, %f154, %f335;
	ld.shared.f32 	%f156, [%r69+208];
	fma.rn.f32 	%f157, %f103, %f156, %f334;
	ld.shared.f32 	%f158, [%r69+216];
	fma.rn.f32 	%f159, %f103, %f158, %f333;
	ld.shared.f32 	%f160, [%r69+224];
	fma.rn.f32 	%f161, %f103, %f160, %f332;
	ld.shared.f32 	%f162, [%r69+232];
	fma.rn.f32 	%f163, %f103, %f162, %f331;
	ld.shared.f32 	%f164, [%r69+240];
	fma.rn.f32 	%f165, %f103, %f164, %f330;
	ld.shared.f32 	%f166, [%r69+248];
	fma.rn.f32 	%f167, %f103, %f166, %f329;
	ld.shared.f32 	%f168, [%r67+256];
	ld.shared.f32 	%f169, [%r69+4];
	fma.rn.f32 	%f360, %f168, %f169, %f105;
	ld.shared.f32 	%f170, [%r69+12];
	fma.rn.f32 	%f359, %f168, %f170, %f107;
	ld.shared.f32 	%f171, [%r69+20];
	fma.rn.f32 	%f358, %f168, %f171, %f109;
	ld.shared.f32 	%f172, [%r69+28];
	fma.rn.f32 	%f357, %f168, %f172, %f111;
	ld.shared.f32 	%f173, [%r69+36];
	fma.rn.f32 	%f356, %f168, %f173, %f113;
	ld.shared.f32 	%f174, [%r69+44];
	fma.rn.f32 	%f355, %f168, %f174, %f115;
	ld.shared.f32 	%f175, [%r69+52];
	fma.rn.f32 	%f354, %f168, %f175, %f117;
	ld.shared.f32 	%f176, [%r69+60];
	fma.rn.f32 	%f353, %f168, %f176, %f119;
	ld.shared.f32 	%f177, [%r69+68];
	fma.rn.f32 	%f352, %f168, %f177, %f121;
	ld.shared.f32 	%f178, [%r69+76];
	fma.rn.f32 	%f351, %f168, %f178, %f123;
	ld.shared.f32 	%f179, [%r69+84];
	fma.rn.f32 	%f350, %f168, %f179, %f125;
	ld.shared.f32 	%f180, [%r69+92];
	fma.rn.f32 	%f349, %f168, %f180, %f127;
	ld.shared.f32 	%f181, [%r69+100];
	fma.rn.f32 	%f348, %f168, %f181, %f129;
	ld.shared.f32 	%f182, [%r69+108];
	fma.rn.f32 	%f347, %f168, %f182, %f131;
	ld.shared.f32 	%f183, [%r69+116];
	fma.rn.f32 	%f346, %f168, %f183, %f133;
	ld.shared.f32 	%f184, [%r69+124];
	fma.rn.f32 	%f345, %f168, %f184, %f135;
	ld.shared.f32 	%f185, [%r69+132];
	fma.rn.f32 	%f344, %f168, %f185, %f137;
	ld.shared.f32 	%f186, [%r69+140];
	fma.rn.f32 	%f343, %f168, %f186, %f139;
	ld.shared.f32 	%f187, [%r69+148];
	fma.rn.f32 	%f342, %f168, %f187, %f141;
	ld.shared.f32 	%f188, [%r69+156];
	fma.rn.f32 	%f341, %f168, %f188, %f143;
	ld.shared.f32 	%f189, [%r69+164];
	fma.rn.f32 	%f340, %f168, %f189, %f145;
	ld.shared.f32 	%f190, [%r69+172];
	fma.rn.f32 	%f339, %f168, %f190, %f147;
	ld.shared.f32 	%f191, [%r69+180];
	fma.rn.f32 	%f338, %f168, %f191, %f149;
	ld.shared.f32 	%f192, [%r69+188];
	fma.rn.f32 	%f337, %f168, %f192, %f151;
	ld.shared.f32 	%f193, [%r69+196];
	fma.rn.f32 	%f336, %f168, %f193, %f153;
	ld.shared.f32 	%f194, [%r69+204];
	fma.rn.f32 	%f335, %f168, %f194, %f155;
	ld.shared.f32 	%f195, [%r69+212];
	fma.rn.f32 	%f334, %f168, %f195, %f157;
	ld.shared.f32 	%f196, [%r69+220];
	fma.rn.f32 	%f333, %f168, %f196, %f159;
	ld.shared.f32 	%f197, [%r69+228];
	fma.rn.f32 	%f332, %f168, %f197, %f161;
	ld.shared.f32 	%f198, [%r69+236];
	fma.rn.f32 	%f331, %f168, %f198, %f163;
	ld.shared.f32 	%f199, [%r69+244];
	fma.rn.f32 	%f330, %f168, %f199, %f165;
	ld.shared.f32 	%f200, [%r69+252];
	fma.rn.f32 	%f329, %f168, %f200, %f167;
	bar.sync 	0;
	add.s32 	%r108, %r108, 1;
	shl.b32 	%r70, %r48, 1;
	add.s32 	%r107, %r107, %r70;
	add.s32 	%r106, %r106, 2;
	setp.eq.s32 	%p2, %r108, 1;
	@%p2 bra 	$L__BB6_3;
	bra.uni 	$L__BB6_2;
$L__BB6_3:
	mov.u32 	%r71, %tid.y;
	shl.b32 	%r72, %r71, 5;
	add.s32 	%r8, %r3, %r72;
	add.s32 	%r9, %r4, %r2;
	setp.lt.s32 	%p3, %r9, %r48;
	setp.lt.s32 	%p4, %r8, %r47;
	and.pred  	%p5, %p4, %p3;
	@%p5 bra 	$L__BB6_4;
	bra.uni 	$L__BB6_5;
$L__BB6_4:
	mad.lo.s32 	%r74, %r8, %r48, %r9;
	mul.wide.s32 	%rd11, %r74, 4;
	add.s64 	%rd12, %rd1, %rd11;
	ld.global.f32 	%f201, [%rd12];
	mul.f32 	%f202, %f98, %f201;
	fma.rn.f32 	%f203, %f97, %f360, %f202;
	st.global.f32 	[%rd12], %f203;
$L__BB6_5:
	setp.ge.s32 	%p6, %r9, %r48;
	add.s32 	%r16, %r8, 1;
	setp.ge.s32 	%p7, %r16, %r47;
	or.pred  	%p8, %p7, %p6;
	@%p8 bra 	$L__BB6_7;
	mad.lo.s32 	%r75, %r16, %r48, %r9;
	mul.wide.s32 	%rd13, %r75, 4;
	add.s64 	%rd14, %rd1, %rd13;
	ld.global.f32 	%f204, [%rd14];
	mul.f32 	%f205, %f98, %f204;
	fma.rn.f32 	%f206, %f97, %f359, %f205;
	st.global.f32 	[%rd14], %f206;
$L__BB6_7:
	add.s32 	%r17, %r8, 2;
	setp.ge.s32 	%p10, %r17, %r47;
	or.pred  	%p11, %p10, %p6;
	@%p11 bra 	$L__BB6_9;
	mad.lo.s32 	%r76, %r17, %r48, %r9;
	mul.wide.s32 	%rd15, %r76, 4;
	add.s64 	%rd16, %rd1, %rd15;
	ld.global.f32 	%f207, [%rd16];
	mul.f32 	%f208, %f98, %f207;
	fma.rn.f32 	%f209, %f97, %f358, %f208;
	st.global.f32 	[%rd16], %f209;
$L__BB6_9:
	setp.ge.s32 	%p12, %r9, %r48;
	add.s32 	%r18, %r8, 3;
	setp.ge.s32 	%p13, %r18, %r47;
	or.pred  	%p14, %p13, %p12;
	@%p14 bra 	$L__BB6_11;
	mad.lo.s32 	%r77, %r18, %r48, %r9;
	mul.wide.s32 	%rd17, %r77, 4;
	add.s64 	%rd18, %rd1, %rd17;
	ld.global.f32 	%f210, [%rd18];
	mul.f32 	%f211, %f98, %f210;
	fma.rn.f32 	%f212, %f97, %f357, %f211;
	st.global.f32 	[%rd18], %f212;
$L__BB6_11:
	setp.ge.s32 	%p15, %r9, %r48;
	add.s32 	%r19, %r8, 4;
	setp.ge.s32 	%p16, %r19, %r47;
	or.pred  	%p17, %p16, %p15;
	@%p17 bra 	$L__BB6_13;
	mad.lo.s32 	%r78, %r19, %r48, %r9;
	mul.wide.s32 	%rd19, %r78, 4;
	add.s64 	%rd20, %rd1, %rd19;
	ld.global.f32 	%f213, [%rd20];
	mul.f32 	%f214, %f98, %f213;
	fma.rn.f32 	%f215, %f97, %f356, %f214;
	st.global.f32 	[%rd20], %f215;
$L__BB6_13:
	setp.ge.s32 	%p18, %r9, %r48;
	add.s32 	%r20, %r8, 5;
	setp.ge.s32 	%p19, %r20, %r47;
	or.pred  	%p20, %p19, %p18;
	@%p20 bra 	$L__BB6_15;
	mad.lo.s32 	%r79, %r20, %r48, %r9;
	mul.wide.s32 	%rd21, %r79, 4;
	add.s64 	%rd22, %rd1, %rd21;
	ld.global.f32 	%f216, [%rd22];
	mul.f32 	%f217, %f98, %f216;
	fma.rn.f32 	%f218, %f97, %f355, %f217;
	st.global.f32 	[%rd22], %f218;
$L__BB6_15:
	setp.ge.s32 	%p21, %r9, %r48;
	add.s32 	%r21, %r8, 6;
	setp.ge.s32 	%p22, %r21, %r47;
	or.pred  	%p23, %p22, %p21;
	@%p23 bra 	$L__BB6_17;
	mad.lo.s32 	%r80, %r21, %r48, %r9;
	mul.wide.s32 	%rd23, %r80, 4;
	add.s64 	%rd24, %rd1, %rd23;
	ld.global.f32 	%f219, [%rd24];
	mul.f32 	%f220, %f98, %f219;
	fma.rn.f32 	%f221, %f97, %f354, %f220;
	st.global.f32 	[%rd24], %f221;
$L__BB6_17:
	setp.ge.s32 	%p24, %r9, %r48;
	add.s32 	%r22, %r8, 7;
	setp.ge.s32 	%p25, %r22, %r47;
	or.pred  	%p26, %p25, %p24;
	@%p26 bra 	$L__BB6_19;
	mad.lo.s32 	%r81, %r22, %r48, %r9;
	mul.wide.s32 	%rd25, %r81, 4;
	add.s64 	%rd26, %rd1, %rd25;
	ld.global.f32 	%f222, [%rd26];
	mul.f32 	%f223, %f98, %f222;
	fma.rn.f32 	%f224, %f97, %f353, %f223;
	st.global.f32 	[%rd26], %f224;
$L__BB6_19:
	setp.ge.s32 	%p27, %r9, %r48;
	add.s32 	%r23, %r8, 8;
	setp.ge.s32 	%p28, %r23, %r47;
	or.pred  	%p29, %p28, %p27;
	@%p29 bra 	$L__BB6_21;
	mad.lo.s32 	%r82, %r23, %r48, %r9;
	mul.wide.s32 	%rd27, %r82, 4;
	add.s64 	%rd28, %rd1, %rd27;
	ld.global.f32 	%f225, [%rd28];
	mul.f32 	%f226, %f98, %f225;
	fma.rn.f32 	%f227, %f97, %f352, %f226;
	st.global.f32 	[%rd28], %f227;
$L__BB6_21:
	setp.ge.s32 	%p30, %r9, %r48;
	add.s32 	%r24, %r8, 9;
	setp.ge.s32 	%p31, %r24, %r47;
	or.pred  	%p32, %p31, %p30;
	@%p32 bra 	$L__BB6_23;
	mad.lo.s32 	%r83, %r24, %r48, %r9;
	mul.wide.s32 	%rd29, %r83, 4;
	add.s64 	%rd30, %rd1, %rd29;
	ld.global.f32 	%f228, [%rd30];
	mul.f32 	%f229, %f98, %f228;
	fma.rn.f32 	%f230, %f97, %f351, %f229;
	st.global.f32 	[%rd30], %f230;
$L__BB6_23:
	setp.ge.s32 	%p33, %r9, %r48;
	add.s32 	%r25, %r8, 10;
	setp.ge.s32 	%p34, %r25, %r47;
	or.pred  	%p35, %p34, %p33;
	@%p35 bra 	$L__BB6_25;
	mad.lo.s32 	%r84, %r25, %r48, %r9;
	mul.wide.s32 	%rd31, %r84, 4;
	add.s64 	%rd32, %rd1, %rd31;
	ld.global.f32 	%f231, [%rd32];
	mul.f32 	%f232, %f98, %f231;
	fma.rn.f32 	%f233, %f97, %f350, %f232;
	st.global.f32 	[%rd32], %f233;
$L__BB6_25:
	setp.ge.s32 	%p36, %r9, %r48;
	add.s32 	%r26, %r8, 11;
	setp.ge.s32 	%p37, %r26, %r47;
	or.pred  	%p38, %p37, %p36;
	@%p38 bra 	$L__BB6_27;
	mad.lo.s32 	%r85, %r26, %r48, %r9;
	mul.wide.s32 	%rd33, %r85, 4;
	add.s64 	%rd34, %rd1, %rd33;
	ld.global.f32 	%f234, [%rd34];
	mul.f32 	%f235, %f98, %f234;
	fma.rn.f32 	%f236, %f97, %f349, %f235;
	st.global.f32 	[%rd34], %f236;
$L__BB6_27:
	setp.ge.s32 	%p39, %r9, %r48;
	add.s32 	%r27, %r8, 12;
	setp.ge.s32 	%p40, %r27, %r47;
	or.pred  	%p41, %p40, %p39;
	@%p41 bra 	$L__BB6_29;
	mad.lo.s32 	%r86, %r27, %r48, %r9;
	mul.wide.s32 	%rd35, %r86, 4;
	add.s64 	%rd36, %rd1, %rd35;
	ld.global.f32 	%f237, [%rd36];
	mul.f32 	%f238, %f98, %f237;
	fma.rn.f32 	%f239, %f97, %f348, %f238;
	st.global.f32 	[%rd36], %f239;
$L__BB6_29:
	setp.ge.s32 	%p42, %r9, %r48;
	add.s32 	%r28, %r8, 13;
	setp.ge.s32 	%p43, %r28, %r47;
	or.pred  	%p44, %p43, %p42;
	@%p44 bra 	$L__BB6_31;
	mad.lo.s32 	%r87, %r28, %r48, %r9;
	mul.wide.s32 	%rd37, %r87, 4;
	add.s64 	%rd38, %rd1, %rd37;
	ld.global.f32 	%f240, [%rd38];
	mul.f32 	%f241, %f98, %f240;
	fma.rn.f32 	%f242, %f97, %f347, %f241;
	st.global.f32 	[%rd38], %f242;
$L__BB6_31:
	setp.ge.s32 	%p45, %r9, %r48;
	add.s32 	%r29, %r8, 14;
	setp.ge.s32 	%p46, %r29, %r47;
	or.pred  	%p47, %p46, %p45;
	@%p47 bra 	$L__BB6_33;
	mad.lo.s32 	%r88, %r29, %r48, %r9;
	mul.wide.s32 	%rd39, %r88, 4;
	add.s64 	%rd40, %rd1, %rd39;
	ld.global.f32 	%f243, [%rd40];
	mul.f32 	%f244, %f98, %f243;
	fma.rn.f32 	%f245, %f97, %f346, %f244;
	st.global.f32 	[%rd40], %f245;
$L__BB6_33:
	setp.ge.s32 	%p48, %r9, %r48;
	add.s32 	%r30, %r8, 15;
	setp.ge.s32 	%p49, %r30, %r47;
	or.pred  	%p50, %p49, %p48;
	@%p50 bra 	$L__BB6_35;
	mad.lo.s32 	%r89, %r30, %r48, %r9;
	mul.wide.s32 	%rd41, %r89, 4;
	add.s64 	%rd42, %rd1, %rd41;
	ld.global.f32 	%f246, [%rd42];
	mul.f32 	%f247, %f98, %f246;
	fma.rn.f32 	%f248, %f97, %f345, %f247;
	st.global.f32 	[%rd42], %f248;
$L__BB6_35:
	setp.ge.s32 	%p51, %r9, %r48;
	add.s32 	%r31, %r8, 16;
	setp.ge.s32 	%p52, %r31, %r47;
	or.pred  	%p53, %p52, %p51;
	@%p53 bra 	$L__BB6_37;
	mad.lo.s32 	%r90, %r31, %r48, %r9;
	mul.wide.s32 	%rd43, %r90, 4;
	add.s64 	%rd44, %rd1, %rd43;
	ld.global.f32 	%f249, [%rd44];
	mul.f32 	%f250, %f98, %f249;
	fma.rn.f32 	%f251, %f97, %f344, %f250;
	st.global.f32 	[%rd44], %f251;
$L__BB6_37:
	setp.ge.s32 	%p54, %r9, %r48;
	add.s32 	%r32, %r8, 17;
	setp.ge.s32 	%p55, %r32, %r47;
	or.pred  	%p56, %p55, %p54;
	@%p56 bra 	$L__BB6_39;
	mad.lo.s32 	%r91, %r32, %r48, %r9;
	mul.wide.s32 	%rd45, %r91, 4;
	add.s64 	%rd46, %rd1, %rd45;
	ld.global.f32 	%f252, [%rd46];
	mul.f32 	%f253, %f98, %f252;
	fma.rn.f32 	%f254, %f97, %f343, %f253;
	st.global.f32 	[%rd46], %f254;
$L__BB6_39:
	setp.ge.s32 	%p57, %r9, %r48;
	add.s32 	%r33, %r8, 18;
	setp.ge.s32 	%p58, %r33, %r47;
	or.pred  	%p59, %p58, %p57;
	@%p59 bra 	$L__BB6_41;
	mad.lo.s32 	%r92, %r33, %r48, %r9;
	mul.wide.s32 	%rd47, %r92, 4;
	add.s64 	%rd48, %rd1, %rd47;
	ld.global.f32 	%f255, [%rd48];
	mul.f32 	%f256, %f98, %f255;
	fma.rn.f32 	%f257, %f97, %f342, %f256;
	st.global.f32 	[%rd48], %f257;
$L__BB6_41:
	setp.ge.s32 	%p60, %r9, %r48;
	add.s32 	%r34, %r8, 19;
	setp.ge.s32 	%p61, %r34, %r47;
	or.pred  	%p62, %p61, %p60;
	@%p62 bra 	$L__BB6_43;
	mad.lo.s32 	%r93, %r34, %r48, %r9;
	mul.wide.s32 	%rd49, %r93, 4;
	add.s64 	%rd50, %rd1, %rd49;
	ld.global.f32 	%f258, [%rd50];
	mul.f32 	%f259, %f98, %f258;
	fma.rn.f32 	%f260, %f97, %f341, %f259;
	st.global.f32 	[%rd50], %f260;
$L__BB6_43:
	setp.ge.s32 	%p63, %r9, %r48;
	add.s32 	%r35, %r8, 20;
	setp.ge.s32 	%p64, %r35, %r47;
	or.pred  	%p65, %p64, %p63;
	@%p65 bra 	$L__BB6_45;
	mad.lo.s32 	%r94, %r35, %r48, %r9;
	mul.wide.s32 	%rd51, %r94, 4;
	add.s64 	%rd52, %rd1, %rd51;
	ld.global.f32 	%f261, [%rd52];
	mul.f32 	%f262, %f98, %f261;
	fma.rn.f32 	%f263, %f97, %f340, %f262;
	st.global.f32 	[%rd52], %f263;
$L__BB6_45:
	setp.ge.s32 	%p66, %r9, %r48;
	add.s32 	%r36, %r8, 21;
	setp.ge.s32 	%p67, %r36, %r47;
	or.pred  	%p68, %p67, %p66;
	@%p68 bra 	$L__BB6_47;
	mad.lo.s32 	%r95, %r36, %r48, %r9;
	mul.wide.s32 	%rd53, %r95, 4;
	add.s64 	%rd54, %rd1, %rd53;
	ld.global.f32 	%f264, [%rd54];
	mul.f32 	%f265, %f98, %f264;
	fma.rn.f32 	%f266, %f97, %f339, %f265;
	st.global.f32 	[%rd54], %f266;
$L__BB6_47:
	setp.ge.s32 	%p69, %r9, %r48;
	add.s32 	%r37, %r8, 22;
	setp.ge.s32 	%p70, %r37, %r47;
	or.pred  	%p71, %p70, %p69;
	@%p71 bra 	$L__BB6_49;
	mad.lo.s32 	%r96, %r37, %r48, %r9;
	mul.wide.s32 	%rd55, %r96, 4;
	add.s64 	%rd56, %rd1, %rd55;
	ld.global.f32 	%f267, [%rd56];
	mul.f32 	%f268, %f98, %f267;
	fma.rn.f32 	%f269, %f97, %f338, %f268;
	st.global.f32 	[%rd56], %f269;
$L__BB6_49:
	setp.ge.s32 	%p72, %r9, %r48;
	add.s32 	%r38, %r8, 23;
	setp.ge.s32 	%p73, %r38, %r47;
	or.pred  	%p74, %p73, %p72;
	@%p74 bra 	$L__BB6_51;
	mad.lo.s32 	%r97, %r38, %r48, %r9;
	mul.wide.s32 	%rd57, %r97, 4;
	add.s64 	%rd58, %rd1, %rd57;
	ld.global.f32 	%f270, [%rd58];
	mul.f32 	%f271, %f98, %f270;
	fma.rn.f32 	%f272, %f97, %f337, %f271;
	st.global.f32 	[%rd58], %f272;
$L__BB6_51:
	setp.ge.s32 	%p75, %r9, %r48;
	add.s32 	%r39, %r8, 24;
	setp.ge.s32 	%p76, %r39, %r47;
	or.pred  	%p77, %p76, %p75;
	@%p77 bra 	$L__BB6_53;
	mad.lo.s32 	%r98, %r39, %r48, %r9;
	mul.wide.s32 	%rd59, %r98, 4;
	add.s64 	%rd60, %rd1, %rd59;
	ld.global.f32 	%f273, [%rd60];
	mul.f32 	%f274, %f98, %f273;
	fma.rn.f32 	%f275, %f97, %f336, %f274;
	st.global.f32 	[%rd60], %f275;
$L__BB6_53:
	setp.ge.s32 	%p78, %r9, %r48;
	add.s32 	%r40, %r8, 25;
	setp.ge.s32 	%p79, %r40, %r47;
	or.pred  	%p80, %p79, %p78;
	@%p80 bra 	$L__BB6_55;
	mad.lo.s32 	%r99, %r40, %r48, %r9;
	mul.wide.s32 	%rd61, %r99, 4;
	add.s64 	%rd62, %rd1, %rd61;
	ld.global.f32 	%f276, [%rd62];
	mul.f32 	%f277, %f98, %f276;
	fma.rn.f32 	%f278, %f97, %f335, %f277;
	st.global.f32 	[%rd62], %f278;
$L__BB6_55:
	setp.ge.s32 	%p81, %r9, %r48;
	add.s32 	%r41, %r8, 26;
	setp.ge.s32 	%p82, %r41, %r47;
	or.pred  	%p83, %p82, %p81;
	@%p83 bra 	$L__BB6_57;
	mad.lo.s32 	%r100, %r41, %r48, %r9;
	mul.wide.s32 	%rd63, %r100, 4;
	add.s64 	%rd64, %rd1, %rd63;
	ld.global.f32 	%f279, [%rd64];
	mul.f32 	%f280, %f98, %f279;
	fma.rn.f32 	%f281, %f97, %f334, %f280;
	st.global.f32 	[%rd64], %f281;
$L__BB6_57:
	setp.ge.s32 	%p84, %r9, %r48;
	add.s32 	%r42, %r8, 27;
	setp.ge.s32 	%p85, %r42, %r47;
	or.pred  	%p86, %p85, %p84;
	@%p86 bra 	$L__BB6_59;
	mad.lo.s32 	%r101, %r42, %r48, %r9;
	mul.wide.s32 	%rd65, %r101, 4;
	add.s64 	%rd66, %rd1, %rd65;
	ld.global.f32 	%f282, [%rd66];
	mul.f32 	%f283, %f98, %f282;
	fma.rn.f32 	%f284, %f97, %f333, %f283;
	st.global.f32 	[%rd66], %f284;
$L__BB6_59:
	setp.ge.s32 	%p87, %r9, %r48;
	add.s32 	%r43, %r8, 28;
	setp.ge.s32 	%p88, %r43, %r47;
	or.pred  	%p89, %p88, %p87;
	@%p89 bra 	$L__BB6_61;
	mad.lo.s32 	%r102, %r43, %r48, %r9;
	mul.wide.s32 	%rd67, %r102, 4;
	add.s64 	%rd68, %rd1, %rd67;
	ld.global.f32 	%f285, [%rd68];
	mul.f32 	%f286, %f98, %f285;
	fma.rn.f32 	%f287, %f97, %f332, %f286;
	st.global.f32 	[%rd68], %f287;
$L__BB6_61:
	setp.ge.s32 	%p90, %r9, %r48;
	add.s32 	%r44, %r8, 29;
	setp.ge.s32 	%p91, %r44, %r47;
	or.pred  	%p92, %p91, %p90;
	@%p92 bra 	$L__BB6_63;
	mad.lo.s32 	%r103, %r44, %r48, %r9;
	mul.wide.s32 	%rd69, %r103, 4;
	add.s64 	%rd70, %rd1, %rd69;
	ld.global.f32 	%f288, [%rd70];
	mul.f32 	%f289, %f98, %f288;
	fma.rn.f32 	%f290, %f97, %f331, %f289;
	st.global.f32 	[%rd70], %f290;
$L__BB6_63:
	setp.ge.s32 	%p93, %r9, %r48;
	add.s32 	%r45, %r8, 30;
	setp.ge.s32 	%p94, %r45, %r47;
	or.pred  	%p95, %p94, %p93;
	@%p95 bra 	$L__BB6_65;
	mad.lo.s32 	%r104, %r45, %r48, %r9;
	mul.wide.s32 	%rd71, %r104, 4;
	add.s64 	%rd72, %rd1, %rd71;
	ld.global.f32 	%f291, [%rd72];
	mul.f32 	%f292, %f98, %f291;
	fma.rn.f32 	%f293, %f97, %f330, %f292;
	st.global.f32 	[%rd72], %f293;
$L__BB6_65:
	setp.ge.s32 	%p96, %r9, %r48;
	add.s32 	%r46, %r8, 31;
	setp.ge.s32 	%p97, %r46, %r47;
	or.pred  	%p98, %p97, %p96;
	@%p98 bra 	$L__BB6_67;
	mad.lo.s32 	%r105, %r46, %r48, %r9;
	mul.wide.s32 	%rd73, %r105, 4;
	add.s64 	%rd74, %rd1, %rd73;
	ld.global.f32 	%f294, [%rd74];
	mul.f32 	%f295, %f98, %f294;
	fma.rn.f32 	%f296, %f97, %f329, %f295;
	st.global.f32 	[%rd74], %f296;
$L__BB6_67:
	ret;

}
	// .globl	_Z17sgemm_2D_blockingILi64ELi64ELi8ELi4ELi4EEvPKfS1_Pfiiiff
.visible .entry _Z17sgemm_2D_blockingILi64ELi64ELi8ELi4ELi4EEvPKfS1_Pfiiiff(
	.param .u64 .ptr .align 1 _Z17sgemm_2D_blockingILi64ELi64ELi8ELi4ELi4EEvPKfS1_Pfiiiff_param_0,
	.param .u64 .ptr .align 1 _Z17sgemm_2D_blockingILi64ELi64ELi8ELi4ELi4EEvPKfS1_Pfiiiff_param_1,
	.param .u64 .ptr .align 1 _Z17sgemm_2D_blockingILi64ELi64ELi8ELi4ELi4EEvPKfS1_Pfiiiff_param_2,
	.param .u32 _Z17sgemm_2D_blockingILi64ELi64ELi8ELi4ELi4EEvPKfS1_Pfiiiff_param_3,
	.param .u32 _Z17sgemm_2D_blockingILi64ELi64ELi8ELi4ELi4EEvPKfS1_Pfiiiff_param_4,
	.param .u32 _Z17sgemm_2D_blockingILi64ELi64ELi8ELi4ELi4EEvPKfS1_Pfiiiff_param_5,
	.param .f32 _Z17sgemm_2D_blockingILi64ELi64ELi8ELi4ELi4EEvPKfS1_Pfiiiff_param_6,
	.param .f32 _Z17sgemm_2D_blockingILi64ELi64ELi8ELi4ELi4EEvPKfS1_Pfiiiff_param_7
)
{
	.reg .pred 	%p<64>;
	.reg .b32 	%r<239>;
	.reg .b32 	%f<211>;
	.reg .b64 	%rd<60>;
	// demoted variable
	.shared .align 4 .b8 _ZZ17sgemm_2D_blockingILi64ELi64ELi8ELi4ELi4EEvPKfS1_PfiiiffE2As[2048];
	// demoted variable
	.shared .align 4 .b8 _ZZ17sgemm_2D_blockingILi64ELi64ELi8ELi4ELi4EEvPKfS1_PfiiiffE2Bs[2048];
	ld.param.u64 	%rd9, [_Z17sgemm_2D_blockingILi64ELi64ELi8ELi4ELi4EEvPKfS1_Pfiiiff_param_0];
	ld.param.u64 	%rd10, [_Z17sgemm_2D_blockingILi64ELi64ELi8ELi4ELi4EEvPKfS1_Pfiiiff_param_1];
	ld.param.u64 	%rd11, [_Z17sgemm_2D_blockingILi64ELi64ELi8ELi4ELi4EEvPKfS1_Pfiiiff_param_2];
	ld.param.u32 	%r56, [_Z17sgemm_2D_blockingILi64ELi64ELi8ELi4ELi4EEvPKfS1_Pfiiiff_param_3];
	ld.param.u32 	%r57, [_Z17sgemm_2D_blockingILi64ELi64ELi8ELi4ELi4EEvPKfS1_Pfiiiff_param_4];
	ld.param.u32 	%r58, [_Z17sgemm_2D_blockingILi64ELi64ELi8ELi4ELi4EEvPKfS1_Pfiiiff_param_5];
	ld.param.f32 	%f65, [_Z17sgemm_2D_blockingILi64ELi64ELi8ELi4ELi4EEvPKfS1_Pfiiiff_param_6];
	ld.param.f32 	%f66, [_Z17sgemm_2D_blockingILi64ELi64ELi8ELi4ELi4EEvPKfS1_Pfiiiff_param_7];
	cvta.to.global.u64 	%rd1, %rd11;
	cvta.to.global.u64 	%rd2, %rd9;
	cvta.to.global.u64 	%rd3, %rd10;
	mov.u32 	%r1, %tid.y;
	mov.u32 	%r2, %tid.x;
	mov.u32 	%r59, %ctaid.y;
	shl.b32 	%r3, %r59, 6;
	mov.u32 	%r60, %ntid.x;
	mad.lo.s32 	%r4, %r60, %r1, %r2;
	mov.u32 	%r61, %ntid.y;
	mul.lo.s32 	%r5, %r60, %r61;
	setp.lt.s32 	%p1, %r58, -6;
	mov.f32 	%f195, 0f00000000;
	mov.f32 	%f196, %f195;
	mov.f32 	%f197, %f195;
	mov.f32 	%f198, %f195;
	mov.f32 	%f199, %f195;
	mov.f32 	%f200, %f195;
	mov.f32 	%f201, %f195;
	mov.f32 	%f202, %f195;
	mov.f32 	%f203, %f195;
	mov.f32 	%f204, %f195;
	mov.f32 	%f205, %f195;
	mov.f32 	%f206, %f195;
	mov.f32 	%f207, %f195;
	mov.f32 	%f208, %f195;
	mov.f32 	%f209, %f195;
	mov.f32 	%f210, %f195;
	@%p1 bra 	$L__BB7_19;
	add.s32 	%r63, %r58, -1;
	shr.s32 	%r64, %r63, 31;
	shr.u32 	%r65, %r64, 29;
	add.s32 	%r66, %r63, %r65;
	shr.s32 	%r6, %r66, 3;
	add.s32 	%r7, %r4, %r5;
	max.u32 	%r67, %r7, 512;
	setp.lt.u32 	%p2, %r7, 512;
	selp.u32 	%r68, 1, 0, %p2;
	add.s32 	%r69, %r7, %r68;
	sub.s32 	%r70, %r67, %r69;
	div.u32 	%r71, %r70, %r5;
	add.s32 	%r8, %r71, %r68;
	add.s32 	%r72, %r8, 1;
	and.b32  	%r9, %r72, 3;
	and.b32  	%r73, %r4, 7;
	shr.u32 	%r74, %r4, 3;
	add.s32 	%r75, %r3, %r74;
	mad.lo.s32 	%r10, %r75, %r58, %r73;
	shl.b32 	%r76, %r74, 5;
	mov.u32 	%r77, _ZZ17sgemm_2D_blockingILi64ELi64ELi8ELi4ELi4EEvPKfS1_PfiiiffE2As;
	add.s32 	%r78, %r77, %r76;
	shl.b32 	%r79, %r4, 2;
	and.b32  	%r80, %r79, 28;
	add.s32 	%r11, %r78, %r80;
	and.b32  	%r81, %r7, 7;
	shr.u32 	%r82, %r7, 3;
	add.s32 	%r83, %r3, %r82;
	mad.lo.s32 	%r12, %r83, %r58, %r81;
	shl.b32 	%r84, %r82, 5;
	add.s32 	%r85, %r77, %r84;
	shl.b32 	%r86, %r7, 2;
	and.b32  	%r87, %r86, 28;
	add.s32 	%r13, %r85, %r87;
	add.s32 	%r14, %r7, %r5;
	and.b32  	%r88, %r14, 7;
	shr.u32 	%r89, %r14, 3;
	add.s32 	%r90, %r3, %r89;
	mad.lo.s32 	%r15, %r90, %r58, %r88;
	shl.b32 	%r91, %r89, 5;
	add.s32 	%r92, %r77, %r91;
	shl.b32 	%r93, %r14, 2;
	and.b32  	%r94, %r93, 28;
	add.s32 	%r16, %r92, %r94;
	add.s32 	%r17, %r14, %r5;
	shr.u32 	%r18, %r4, 6;
	shl.b32 	%r95, %r18, 8;
	mov.u32 	%r96, _ZZ17sgemm_2D_blockingILi64ELi64ELi8ELi4ELi4EEvPKfS1_PfiiiffE2Bs;
	add.s32 	%r97, %r96, %r95;
	and.b32  	%r98, %r79, 252;
	add.s32 	%r19, %r97, %r98;
	shr.u32 	%r20, %r7, 6;
	shl.b32 	%r99, %r20, 8;
	add.s32 	%r100, %r96, %r99;
	and.b32  	%r101, %r86, 252;
	add.s32 	%r21, %r100, %r101;
	shr.u32 	%r22, %r14, 6;
	shl.b32 	%r102, %r22, 8;
	add.s32 	%r103, %r96, %r102;
	and.b32  	%r104, %r93, 252;
	add.s32 	%r23, %r103, %r104;
	mov.b32 	%r230, 0;
	mov.f32 	%f195, 0f00000000;
$L__BB7_2:
	setp.gt.u32 	%p3, %r4, 511;
	shl.b32 	%r28, %r230, 3;
	@%p3 bra 	$L__BB7_16;
	setp.eq.s32 	%p4, %r9, 0;
	mov.u32 	%r231, %r4;
	@%p4 bra 	$L__BB7_7;
	setp.eq.s32 	%p5, %r9, 1;
	add.s32 	%r105, %r28, %r10;
	mul.wide.s32 	%rd12, %r105, 4;
	add.s64 	%rd13, %rd2, %rd12;
	ld.global.f32 	%f69, [%rd13];
	st.shared.f32 	[%r11], %f69;
	mov.u32 	%r231, %r7;
	@%p5 bra 	$L__BB7_7;
	setp.eq.s32 	%p6, %r9, 2;
	add.s32 	%r106, %r28, %r12;
	mul.wide.s32 	%rd14, %r106, 4;
	add.s64 	%rd15, %rd2, %rd14;
	ld.global.f32 	%f70, [%rd15];
	st.shared.f32 	[%r13], %f70;
	mov.u32 	%r231, %r14;
	@%p6 bra 	$L__BB7_7;
	add.s32 	%r107, %r28, %r15;
	mul.wide.s32 	%rd16, %r107, 4;
	add.s64 	%rd17, %rd2, %rd16;
	ld.global.f32 	%f71, [%rd17];
	st.shared.f32 	[%r16], %f71;
	mov.u32 	%r231, %r17;
$L__BB7_7:
	setp.lt.u32 	%p7, %r8, 3;
	@%p7 bra 	$L__BB7_10;
	shl.b32 	%r108, %r5, 1;
	add.s32 	%r235, %r108, %r231;
	mad.lo.s32 	%r234, %r5, 3, %r231;
	add.s32 	%r233, %r5, %r231;
$L__BB7_9:
	.pragma "nounroll";
	and.b32  	%r109, %r231, 7;
	shr.u32 	%r110, %r231, 3;
	add.s32 	%r111, %r109, %r28;
	add.s32 	%r112, %r3, %r110;
	mad.lo.s32 	%r113, %r112, %r58, %r111;
	mul.wide.s32 	%rd18, %r113, 4;
	add.s64 	%rd19, %rd2, %rd18;
	ld.global.f32 	%f72, [%rd19];
	shl.b32 	%r114, %r110, 5;
	mov.u32 	%r115, _ZZ17sgemm_2D_blockingILi64ELi64ELi8ELi4ELi4EEvPKfS1_PfiiiffE2As;
	add.s32 	%r116, %r115, %r114;
	shl.b32 	%r117, %r231, 2;
	and.b32  	%r118, %r117, 28;
	add.s32 	%r119, %r116, %r118;
	st.shared.f32 	[%r119], %f72;
	add.s32 	%r120, %r231, %r5;
	and.b32  	%r121, %r233, 7;
	shr.u32 	%r122, %r233, 3;
	add.s32 	%r123, %r121, %r28;
	add.s32 	%r124, %r3, %r122;
	mad.lo.s32 	%r125, %r124, %r58, %r123;
	mul.wide.s32 	%rd20, %r125, 4;
	add.s64 	%rd21, %rd2, %rd20;
	ld.global.f32 	%f73, [%rd21];
	shl.b32 	%r126, %r122, 5;
	add.s32 	%r127, %r115, %r126;
	shl.b32 	%r128, %r233, 2;
	and.b32  	%r129, %r128, 28;
	add.s32 	%r130, %r127, %r129;
	st.shared.f32 	[%r130], %f73;
	add.s32 	%r131, %r120, %r5;
	and.b32  	%r132, %r235, 7;
	shr.u32 	%r133, %r235, 3;
	add.s32 	%r134, %r132, %r28;
	add.s32 	%r135, %r3, %r133;
	mad.lo.s32 	%r136, %r135, %r58, %r134;
	mul.wide.s32 	%rd22, %r136, 4;
	add.s64 	%rd23, %rd2, %rd22;
	ld.global.f32 	%f74, [%rd23];
	shl.b32 	%r137, %r133, 5;
	add.s32 	%r138, %r115, %r137;
	shl.b32 	%r139, %r235, 2;
	and.b32  	%r140, %r139, 28;
	add.s32 	%r141, %r138, %r140;
	st.shared.f32 	[%r141], %f74;
	add.s32 	%r142, %r131, %r5;
	and.b32  	%r143, %r234, 7;
	shr.u32 	%r144, %r234, 3;
	add.s32 	%r145, %r143, %r28;
	add.s32 	%r146, %r3, %r144;
	mad.lo.s32 	%r147, %r146, %r58, %r145;
	mul.wide.s32 	%rd24, %r147, 4;
	add.s64 	%rd25, %rd2, %rd24;
	ld.global.f32 	%f75, [%rd25];
	shl.b32 	%r148, %r144, 5;
	add.s32 	%r149, %r115, %r148;
	shl.b32 	%r150, %r234, 2;
	and.b32  	%r151, %r150, 28;
	add.s32 	%r152, %r149, %r151;
	st.shared.f32 	[%r152], %f75;
	add.s32 	%r231, %r142, %r5;
	shl.b32 	%r153, %r5, 2;
	add.s32 	%r235, %r235, %r153;
	add.s32 	%r234, %r234, %r153;
	add.s32 	%r233, %r233, %r153;
	setp.lt.u32 	%p8, %r231, 512;
	@%p8 bra 	$L__BB7_9;
$L__BB7_10:
	mov.u32 	%r232, %r4;
	@%p4 bra 	$L__BB7_14;
	setp.eq.s32 	%p10, %r9, 1;
	add.s32 	%r154, %r28, %r18;
	and.b32  	%r155, %r4, 63;
	add.s32 	%r156, %r155, %r3;
	mad.lo.s32 	%r157, %r154, %r57, %r156;
	mul.wide.s32 	%rd26, %r157, 4;
	add.s64 	%rd27, %rd3, %rd26;
	ld.global.f32 	%f76, [%rd27];
	st.shared.f32 	[%r19], %f76;
	mov.u32 	%r232, %r7;
	@%p10 bra 	$L__BB7_14;
	setp.eq.s32 	%p11, %r9, 2;
	add.s32 	%r158, %r28, %r20;
	and.b32  	%r159, %r7, 63;
	add.s32 	%r160, %r159, %r3;
	mad.lo.s32 	%r161, %r158, %r57, %r160;
	mul.wide.s32 	%rd28, %r161, 4;
	add.s64 	%rd29, %rd3, %rd28;
	ld.global.f32 	%f77, [%rd29];
	st.shared.f32 	[%r21], %f77;
	mov.u32 	%r232, %r14;
	@%p11 bra 	$L__BB7_14;
	add.s32 	%r162, %r28, %r22;
	and.b32  	%r163, %r14, 63;
	add.s32 	%r164, %r163, %r3;
	mad.lo.s32 	%r165, %r162, %r57, %r164;
	mul.wide.s32 	%rd30, %r165, 4;
	add.s64 	%rd31, %rd3, %rd30;
	ld.global.f32 	%f78, [%rd31];
	st.shared.f32 	[%r23], %f78;
	mov.u32 	%r232, %r17;
$L__BB7_14:
	@%p7 bra 	$L__BB7_16;
$L__BB7_15:
	.pragma "nounroll";
	and.b32  	%r166, %r232, 63;
	shr.u32 	%r167, %r232, 6;
	add.s32 	%r168, %r166, %r3;
	add.s32 	%r169, %r28, %r167;
	mad.lo.s32 	%r170, %r169, %r57, %r168;
	mul.wide.s32 	%rd32, %r170, 4;
	add.s64 	%rd33, %rd3, %rd32;
	ld.global.f32 	%f79, [%rd33];
	shl.b32 	%r171, %r167, 8;
	mov.u32 	%r172, _ZZ17sgemm_2D_blockingILi64ELi64ELi8ELi4ELi4EEvPKfS1_PfiiiffE2Bs;
	add.s32 	%r173, %r172, %r171;
	shl.b32 	%r174, %r232, 2;
	and.b32  	%r175, %r174, 252;
	add.s32 	%r176, %r173, %r175;
	st.shared.f32 	[%r176], %f79;
	add.s32 	%r177, %r232, %r5;
	and.b32  	%r178, %r177, 63;
	shr.u32 	%r179, %r177, 6;
	add.s32 	%r180, %r178, %r3;
	add.s32 	%r181, %r28, %r179;
	mad.lo.s32 	%r182, %r181, %r57, %r180;
	mul.wide.s32 	%rd34, %r182, 4;
	add.s64 	%rd35, %rd3, %rd34;
	ld.global.f32 	%f80, [%rd35];
	shl.b32 	%r183, %r179, 8;
	add.s32 	%r184, %r172, %r183;
	shl.b32 	%r185, %r177, 2;
	and.b32  	%r186, %r185, 252;
	add.s32 	%r187, %r184, %r186;
	st.shared.f32 	[%r187], %f80;
	add.s32 	%r188, %r177, %r5;
	and.b32  	%r189, %r188, 63;
	shr.u32 	%r190, %r188, 6;
	add.s32 	%r191, %r189, %r3;
	add.s32 	%r192, %r28, %r190;
	mad.lo.s32 	%r193, %r192, %r57, %r191;
	mul.wide.s32 	%rd36, %r193, 4;
	add.s64 	%rd37, %rd3, %rd36;
	ld.global.f32 	%f81, [%rd37];
	shl.b32 	%r194, %r190, 8;
	add.s32 	%r195, %r172, %r194;
	shl.b32 	%r196, %r188, 2;
	and.b32  	%r197, %r196, 252;
	add.s32 	%r198, %r195, %r197;
	st.shared.f32 	[%r198], %f81;
	add.s32 	%r199, %r188, %r5;
	and.b32  	%r200, %r199, 63;
	shr.u32 	%r201, %r199, 6;
	add.s32 	%r202, %r200, %r3;
	add.s32 	%r203, %r28, %r201;
	mad.lo.s32 	%r204, %r203, %r57, %r202;
	mul.wide.s32 	%rd38, %r204, 4;
	add.s64 	%rd39, %rd3, %rd38;
	ld.global.f32 	%f82, [%rd39];
	shl.b32 	%r205, %r201, 8;
	add.s32 	%r206, %r172, %r205;
	shl.b32 	%r207, %r199, 2;
	and.b32  	%r208, %r207, 252;
	add.s32 	%r209, %r206, %r208;
	st.shared.f32 	[%r209], %f82;
	add.s32 	%r232, %r199, %r5;
	setp.lt.u32 	%p13, %r232, 512;
	@%p13 bra 	$L__BB7_15;
$L__BB7_16:
	bar.sync 	0;
	mov.b32 	%r238, 0;
$L__BB7_17:
	shl.b32 	%r211, %r238, 2;
	mov.u32 	%r212, _ZZ17sgemm_2D_blockingILi64ELi64ELi8ELi4ELi4EEvPKfS1_PfiiiffE2As;
	add.s32 	%r213, %r212, %r211;
	shl.b32 	%r214, %r1, 7;
	add.s32 	%r215, %r213, %r214;
	ld.shared.f32 	%f83, [%r215];
	ld.shared.f32 	%f84, [%r215+32];
	ld.shared.f32 	%f85, [%r215+64];
	ld.shared.f32 	%f86, [%r215+96];
	shl.b32 	%r216, %r238, 8;
	mov.u32 	%r217, _ZZ17sgemm_2D_blockingILi64ELi64ELi8ELi4ELi4EEvPKfS1_PfiiiffE2Bs;
	add.s32 	%r218, %r217, %r216;
	shl.b32 	%r219, %r2, 4;
	add.s32 	%r220, %r218, %r219;
	ld.shared.f32 	%f87, [%r220];
	ld.shared.f32 	%f88, [%r220+4];
	ld.shared.f32 	%f89, [%r220+8];
	ld.shared.f32 	%f90, [%r220+12];
	fma.rn.f32 	%f91, %f83, %f87, %f210;
	fma.rn.f32 	%f92, %f83, %f88, %f209;
	fma.rn.f32 	%f93, %f83, %f89, %f208;
	fma.rn.f32 	%f94, %f83, %f90, %f207;
	fma.rn.f32 	%f95, %f84, %f87, %f206;
	fma.rn.f32 	%f96, %f84, %f88, %f205;
	fma.rn.f32 	%f97, %f84, %f89, %f204;
	fma.rn.f32 	%f98, %f84, %f90, %f203;
	fma.rn.f32 	%f99, %f85, %f87, %f202;
	fma.rn.f32 	%f100, %f85, %f88, %f201;
	fma.rn.f32 	%f101, %f85, %f89, %f200;
	fma.rn.f32 	%f102, %f85, %f90, %f199;
	fma.rn.f32 	%f103, %f86, %f87, %f198;
	fma.rn.f32 	%f104, %f86, %f88, %f197;
	fma.rn.f32 	%f105, %f86, %f89, %f196;
	fma.rn.f32 	%f106, %f86, %f90, %f195;
	ld.shared.f32 	%f107, [%r215+4];
	ld.shared.f32 	%f108, [%r215+36];
	ld.shared.f32 	%f109, [%r215+68];
	ld.shared.f32 	%f110, [%r215+100];
	ld.shared.f32 	%f111, [%r220+256];
	ld.shared.f32 	%f112, [%r220+260];
	ld.shared.f32 	%f113, [%r220+264];
	ld.shared.f32 	%f114, [%r220+268];
	fma.rn.f32 	%f210, %f107, %f111, %f91;
	fma.rn.f32 	%f209, %f107, %f112, %f92;
	fma.rn.f32 	%f208, %f107, %f113, %f93;
	fma.rn.f32 	%f207, %f107, %f114, %f94;
	fma.rn.f32 	%f206, %f108, %f111, %f95;
	fma.rn.f32 	%f205, %f108, %f112, %f96;
	fma.rn.f32 	%f204, %f108, %f113, %f97;
	fma.rn.f32 	%f203, %f108, %f114, %f98;
	fma.rn.f32 	%f202, %f109, %f111, %f99;
	fma.rn.f32 	%f201, %f109, %f112, %f100;
	fma.rn.f32 	%f200, %f109, %f113, %f101;
	fma.rn.f32 	%f199, %f109, %f114, %f102;
	fma.rn.f32 	%f198, %f110, %f111, %f103;
	fma.rn.f32 	%f197, %f110, %f112, %f104;
	fma.rn.f32 	%f196, %f110, %f113, %f105;
	fma.rn.f32 	%f195, %f110, %f114, %f106;
	add.s32 	%r238, %r238, 2;
	setp.ne.s32 	%p14, %r238, 8;
	@%p14 bra 	$L__BB7_17;
	bar.sync 	0;
	add.s32 	%r46, %r230, 1;
	setp.eq.s32 	%p15, %r230, %r6;
	mov.u32 	%r230, %r46;
	@%p15 bra 	$L__BB7_19;
	bra.uni 	$L__BB7_2;
$L__BB7_19:
	shl.b32 	%r221, %r1, 2;
	add.s32 	%r24, %r3, %r221;
	shl.b32 	%r222, %r2, 2;
	mov.u32 	%r223, %ctaid.x;
	shl.b32 	%r224, %r223, 6;
	add.s32 	%r225, %r224, %r222;
	setp.lt.s32 	%p16, %r24, %r56;
	mul.lo.s32 	%r26, %r24, %r57;
	setp.lt.s32 	%p17, %r225, %r57;
	and.pred  	%p18, %p16, %p17;
	@%p18 bra 	$L__BB7_20;
	bra.uni 	$L__BB7_21;
$L__BB7_20:
	add.s32 	%r226, %r225, %r26;
	mul.wide.s32 	%rd40, %r226, 4;
	add.s64 	%rd41, %rd1, %rd40;
	ld.global.f32 	%f115, [%rd41];
	mul.f32 	%f116, %f66, %f115;
	fma.rn.f32 	%f117, %f65, %f210, %f116;
	st.global.f32 	[%rd41], %f117;
$L__BB7_21:
	setp.ge.s32 	%p19, %r24, %r56;
	add.s32 	%r47, %r225, 1;
	setp.ge.s32 	%p20, %r47, %r57;
	cvt.s64.s32 	%rd42, %r26;
	cvt.s64.s32 	%rd4, %r225;
	add.s64 	%rd43, %rd4, %rd42;
	shl.b64 	%rd44, %rd43, 2;
	add.s64 	%rd5, %rd1, %rd44;
	or.pred  	%p21, %p19, %p20;
	@%p21 bra 	$L__BB7_23;
	ld.global.f32 	%f118, [%rd5+4];
	mul.f32 	%f119, %f66, %f118;
	fma.rn.f32 	%f120, %f65, %f209, %f119;
	st.global.f32 	[%rd5+4], %f120;
$L__BB7_23:
	setp.ge.s32 	%p22, %r24, %r56;
	add.s32 	%r48, %r225, 2;
	setp.ge.s32 	%p23, %r48, %r57;
	or.pred  	%p24, %p22, %p23;
	@%p24 bra 	$L__BB7_25;
	ld.global.f32 	%f121, [%rd5+8];
	mul.f32 	%f122, %f66, %f121;
	fma.rn.f32 	%f123, %f65, %f208, %f122;
	st.global.f32 	[%rd5+8], %f123;
$L__BB7_25:
	setp.ge.s32 	%p25, %r24, %r56;
	add.s32 	%r49, %r225, 3;
	setp.ge.s32 	%p26, %r49, %r57;
	or.pred  	%p27, %p25, %p26;
	@%p27 bra 	$L__BB7_27;
	ld.global.f32 	%f124, [%rd5+12];
	mul.f32 	%f125, %f66, %f124;
	fma.rn.f32 	%f126, %f65, %f207, %f125;
	st.global.f32 	[%rd5+12], %f126;
$L__BB7_27:
	setp.ge.s32 	%p28, %r225, %r57;
	add.s32 	%r50, %r24, 1;
	setp.ge.s32 	%p29, %r50, %r56;
	add.s32 	%r51, %r26, %r57;
	or.pred  	%p30, %p29, %p28;
	@%p30 bra 	$L__BB7_29;
	add.s32 	%r227, %r225, %r51;
	mul.wide.s32 	%rd45, %r227, 4;
	add.s64 	%rd46, %rd1, %rd45;
	ld.global.f32 	%f127, [%rd46];
	mul.f32 	%f128, %f66, %f127;
	fma.rn.f32 	%f129, %f65, %f206, %f128;
	st.global.f32 	[%rd46], %f129;
$L__BB7_29:
	setp.ge.s32 	%p31, %r50, %r56;
	setp.ge.s32 	%p32, %r47, %r57;
	cvt.s64.s32 	%rd47, %r51;
	add.s64 	%rd48, %rd4, %rd47;
	shl.b64 	%rd49, %rd48, 2;
	add.s64 	%rd6, %rd1, %rd49;
	or.pred  	%p33, %p31, %p32;
	@%p33 bra 	$L__BB7_31;
	ld.global.f32 	%f130, [%rd6+4];
	mul.f32 	%f131, %f66, %f130;
	fma.rn.f32 	%f132, %f65, %f205, %f131;
	st.global.f32 	[%rd6+4], %f132;
$L__BB7_31:
	setp.ge.s32 	%p34, %r50, %r56;
	setp.ge.s32 	%p35, %r48, %r57;
	or.pred  	%p36, %p34, %p35;
	@%p36 bra 	$L__BB7_33;
	ld.global.f32 	%f133, [%rd6+8];
	mul.f32 	%f134, %f66, %f133;
	fma.rn.f32 	%f135, %f65, %f204, %f134;
	st.global.f32 	[%rd6+8], %f135;
$L__BB7_33:
	setp.ge.s32 	%p37, %r50, %r56;
	setp.ge.s32 	%p38, %r49, %r57;
	or.pred  	%p39, %p37, %p38;
	@%p39 bra 	$L__BB7_35;
	ld.global.f32 	%f136, [%rd6+12];
	mul.f32 	%f137, %f66, %f136;
	fma.rn.f32 	%f138, %f65, %f203, %f137;
	st.global.f32 	[%rd6+12], %f138;
$L__BB7_35:
	setp.ge.s32 	%p40, %r225, %r57;
	add.s32 	%r52, %r24, 2;
	setp.ge.s32 	%p41, %r52, %r56;
	add.s32 	%r53, %r51, %r57;
	or.pred  	%p42, %p41, %p40;
	@%p42 bra 	$L__BB7_37;
	add.s32 	%r228, %r225, %r53;
	mul.wide.s32 	%rd50, %r228, 4;
	add.s64 	%rd51, %rd1, %rd50;
	ld.global.f32 	%f139, [%rd51];
	mul.f32 	%f140, %f66, %f139;
	fma.rn.f32 	%f141, %f65, %f202, %f140;
	st.global.f32 	[%rd51], %f141;
$L__BB7_37:
	setp.ge.s32 	%p43, %r52, %r56;
	setp.ge.s32 	%p44, %r47, %r57;
	cvt.s64.s32 	%rd52, %r53;
	add.s64 	%rd53, %rd4, %rd52;
	shl.b64 	%rd54, %rd53, 2;
	add.s64 	%rd7, %rd1, %rd54;
	or.pred  	%p45, %p43, %p44;
	@%p45 bra 	$L__BB7_39;
	ld.global.f32 	%f142, [%rd7+4];
	mul.f32 	%f143, %f66, %f142;
	fma.rn.f32 	%f144, %f65, %f201, %f143;
	st.global.f32 	[%rd7+4], %f144;
$L__BB7_39:
	setp.ge.s32 	%p46, %r52, %r56;
	setp.ge.s32 	%p47, %r48, %r57;
	or.pred  	%p48, %p46, %p47;
	@%p48 bra 	$L__BB7_41;
	ld.global.f32 	%f145, [%rd7+8];
	mul.f32 	%f146, %f66, %f145;
	fma.rn.f32 	%f147, %f65, %f200, %f146;
	st.global.f32 	[%rd7+8], %f147;
$L__BB7_41:
	setp.ge.s32 	%p49, %r52, %r56;
	setp.ge.s32 	%p50, %r49, %r57;
	or.pred  	%p51, %p49, %p50;
	@%p51 bra 	$L__BB7_43;
	ld.global.f32 	%f148, [%rd7+12];
	mul.f32 	%f149, %f66, %f148;
	fma.rn.f32 	%f150, %f65, %f199, %f149;
	st.global.f32 	[%rd7+12], %f150;
$L__BB7_43:
	setp.ge.s32 	%p52, %r225, %r57;
	add.s32 	%r54, %r24, 3;
	setp.ge.s32 	%p53, %r54, %r56;
	add.s32 	%r55, %r53, %r57;
	or.pred  	%p54, %p53, %p52;
	@%p54 bra 	$L__BB7_45;
	add.s32 	%r229, %r225, %r55;
	mul.wide.s32 	%rd55, %r229, 4;
	add.s64 	%rd56, %rd1, %rd55;
	ld.global.f32 	%f151, [%rd56];
	mul.f32 	%f152, %f66, %f151;
	fma.rn.f32 	%f153, %f65, %f198, %f152;
	st.global.f32 	[%rd56], %f153;
$L__BB7_45:
	setp.ge.s32 	%p55, %r54, %r56;
	setp.ge.s32 	%p56, %r47, %r57;
	cvt.s64.s32 	%rd57, %r55;
	add.s64 	%rd58, %rd4, %rd57;
	shl.b64 	%rd59, %rd58, 2;
	add.s64 	%rd8, %rd1, %rd59;
	or.pred  	%p57, %p55, %p56;
	@%p57 bra 	$L__BB7_47;
	ld.global.f32 	%f154, [%rd8+4];
	mul.f32 	%f155, %f66, %f154;
	fma.rn.f32 	%f156, %f65, %f197, %f155;
	st.global.f32 	[%rd8+4], %f156;
$L__BB7_47:
	setp.ge.s32 	%p58, %r54, %r56;
	setp.ge.s32 	%p59, %r48, %r57;
	or.pred  	%p60, %p58, %p59;
	@%p60 bra 	$L__BB7_49;
	ld.global.f32 	%f157, [%rd8+8];
	mul.f32 	%f158, %f66, %f157;
	fma.rn.f32 	%f159, %f65, %f196, %f158;
	st.global.f32 	[%rd8+8], %f159;
$L__BB7_49:
	setp.ge.s32 	%p61, %r54, %r56;
	setp.ge.s32 	%p62, %r49, %r57;
	or.pred  	%p63, %p61, %p62;
	@%p63 bra 	$L__BB7_51;
	ld.global.f32 	%f160, [%rd8+12];
	mul.f32 	%f161, %f66, %f160;
	fma.rn.f32 	%f162, %f65, %f195, %f161;
	st.global.f32 	[%rd8+12], %f162;
$L__BB7_51:
	ret;

}


// ===== COMPILED SASS (sm_100) =====

	.target	sm_100

	.elftype	@"ET_EXEC"


//--------------------- .note.nv.tkinfo           --------------------------
	.section	.note.nv.tkinfo,"",@"SHT_NOTE"
	.sectionflags	@"SHF_NOTE_NV_TKINFO"
	.tkinfo
        /*0018*/ 	.word	0x00000002
        /*0030*/ 	.string	""
        /*0030*/ 	.string	"ptxas"
        /*0030*/ 	.string	"Cuda compilation tools, release 13.0, V13.0.88"
        /*0030*/ 	.string	"Build cuda_13.0.r13.0/compiler.36424714_0"
        /*0030*/ 	.string	"-arch sm_100 -m 64 "



//--------------------- .note.nv.cuinfo           --------------------------
	.section	.note.nv.cuinfo,"",@"SHT_NOTE"
	.sectionflags	@"SHF_NOTE_NV_CUINFO"
        /*0018*/ 	.short	0x0002
        /*001a*/ 	.short	0x0064
        /*001c*/ 	.short	0x0082
	.zero		2


//--------------------- .nv.info                  --------------------------
	.section	.nv.info,"",@"SHT_CUDA_INFO"
	.align	4


	//----- nvinfo : EIATTR_REGCOUNT
	.align		4
        /*0000*/ 	.byte	0x04, 0x2f
        /*0002*/ 	.short	(.L_1 - .L_0)
	.align		4
.L_0:
        /*0004*/ 	.word	index@(_Z11sgemm_naivePKfS0_Pfiiiff)
        /*0008*/ 	.word	0x00000020


	//----- nvinfo : EIATTR_FRAME_SIZE
	.align		4
.L_1:
        /*000c*/ 	.byte	0x04, 0x11
        /*000e*/ 	.short	(.L_3 - .L_2)
	.align		4
.L_2:
        /*0010*/ 	.word	index@(_Z11sgemm_naivePKfS0_Pfiiiff)
        /*0014*/ 	.word	0x00000000


	//----- nvinfo : EIATTR_REGCOUNT
	.align		4
.L_3:
        /*0018*/ 	.byte	0x04, 0x2f
        /*001a*/ 	.short	(.L_5 - .L_4)
	.align		4
.L_4:
        /*001c*/ 	.word	index@(_Z15sgemm_coalcesedPKfS0_Pfiiiff)
        /*0020*/ 	.word	0x00000020


	//----- nvinfo : EIATTR_FRAME_SIZE
	.align		4
.L_5:
        /*0024*/ 	.byte	0x04, 0x11
        /*0026*/ 	.short	(.L_7 - .L_6)
	.align		4
.L_6:
        /*0028*/ 	.word	index@(_Z15sgemm_coalcesedPKfS0_Pfiiiff)
        /*002c*/ 	.word	0x00000000


	//----- nvinfo : EIATTR_REGCOUNT
	.align		4
.L_7:
        /*0030*/ 	.byte	0x04, 0x2f
        /*0032*/ 	.short	(.L_9 - .L_8)
	.align		4
.L_8:
        /*0034*/ 	.word	index@(_Z12sgemm_sharedILi32EEvPKfS1_Pfiiiff)
        /*0038*/ 	.word	0x00000020


	//----- nvinfo : EIATTR_FRAME_SIZE
	.align		4
.L_9:
        /*003c*/ 	.byte	0x04, 0x11
        /*003e*/ 	.short	(.L_11 - .L_10)
	.align		4
.L_10:
        /*0040*/ 	.word	index@(_Z12sgemm_sharedILi32EEvPKfS1_Pfiiiff)
        /*0044*/ 	.word	0x00000000


	//----- nvinfo : EIATTR_REGCOUNT
	.align		4
.L_11:
        /*0048*/ 	.byte	0x04, 0x2f
        /*004a*/ 	.short	(.L_13 - .L_12)
	.align		4
.L_12:
        /*004c*/ 	.word	index@(_Z17sgemm_1D_blockingILi64ELi64ELi16ELi4EEvPKfS1_Pfiiiff)
        /*0050*/ 	.word	0x00000020


	//----- nvinfo : EIATTR_FRAME_SIZE
	.align		4
.L_13:
        /*0054*/ 	.byte	0x04, 0x11
        /*0056*/ 	.short	(.L_15 - .L_14)
	.align		4
.L_14:
        /*0058*/ 	.word	index@(_Z17sgemm_1D_blockingILi64ELi64ELi16ELi4EEvPKfS1_Pfiiiff)
        /*005c*/ 	.word	0x00000000


	//----- nvinfo : EIATTR_REGCOUNT
	.align		4
.L_15:
        /*0060*/ 	.byte	0x04, 0x2f
        /*0062*/ 	.short	(.L_17 - .L_16)
	.align		4
.L_16:
        /*0064*/ 	.word	index@(_Z17sgemm_1D_blockingILi64ELi64ELi8ELi8EEvPKfS1_Pfiiiff)
        /*0068*/ 	.word	0x00000031


	//----- nvinfo : EIATTR_FRAME_SIZE
	.align		4
.L_17:
        /*006c*/ 	.byte	0x04, 0x11
        /*006e*/ 	.short	(.L_19 - .L_18)
	.align		4
.L_18:
        /*0070*/ 	.word	index@(_Z17sgemm_1D_blockingILi64ELi64ELi8ELi8EEvPKfS1_Pfiiiff)
        /*0074*/ 	.word	0x00000000


	//----- nvinfo : EIATTR_REGCOUNT
	.align		4
.L_19:
        /*0078*/ 	.byte	0x04, 0x2f
        /*007a*/ 	.short	(.L_21 - .L_20)
	.align		4
.L_20:
        /*007c*/ 	.word	index@(_Z17sgemm_1D_blockingILi64ELi64ELi4ELi16EEvPKfS1_Pfiiiff)
        /*0080*/ 	.word	0x0000002f


	//----- nvinfo : EIATTR_FRAME_SIZE
	.align		4
.L_21:
        /*0084*/ 	.byte	0x04, 0x11
        /*0086*/ 	.short	(.L_23 - .L_22)
	.align		4
.L_22:
        /*0088*/ 	.word	index@(_Z17sgemm_1D_blockingILi64ELi64ELi4ELi16EEvPKfS1_Pfiiiff)
        /*008c*/ 	.word	0x00000000


	//----- nvinfo : EIATTR_REGCOUNT
	.align		4
.L_23:
        /*0090*/ 	.byte	0x04, 0x2f
        /*0092*/ 	.short	(.L_25 - .L_24)
	.align		4
.L_24:
        /*0094*/ 	.word	index@(_Z17sgemm_1D_blockingILi64ELi64ELi2ELi32EEvPKfS1_Pfiiiff)
        /*0098*/ 	.word	0x00000038


	//----- nvinfo : EIATTR_FRAME_SIZE
	.align		4
.L_25:
        /*009c*/ 	.byte	0x04, 0x11
        /*009e*/ 	.short	(.L_27 - .L_26)
	.align		4
.L_26:
        /*00a0*/ 	.word	index@(_Z17sgemm_1D_blockingILi64ELi64ELi2ELi32EEvPKfS1_Pfiiiff)
        /*00a4*/ 	.word	0x00000000


	//----- nvinfo : EIATTR_REGCOUNT
	.align		4
.L_27:
        /*00a8*/ 	.byte	0x04, 0x2f
        /*00aa*/ 	.short	(.L_29 - .L_28)
	.align		4
.L_28:
        /*00ac*/ 	.word	index@(_Z17sgemm_2D_blockingILi64ELi64ELi8ELi4ELi4EEvPKfS1_Pfiiiff)
        /*00b0*/ 	.word	0x00000036


	//----- nvinfo : EIATTR_FRAME_SIZE
	.align		4
.L_29:
        /*00b4*/ 	.byte	0x04, 0x11
        /*00b6*/ 	.short	(.L_31 - .L_30)
	.align		4
.L_30:
        /*00b8*/ 	.word	index@(_Z17sgemm_2D_blockingILi64ELi64ELi8ELi4ELi4EEvPKfS1_Pfiiiff)
        /*00bc*/ 	.word	0x00000000


	//----- nvinfo : EIATTR_MIN_STACK_SIZE
	.align		4
.L_31:
        /*00c0*/ 	.byte	0x04, 0x12
        /*00c2*/ 	.short	(.L_33 - .L_32)
	.align		4
.L_32:
        /*00c4*/ 	.word	index@(_Z17sgemm_2D_blockingILi64ELi64ELi8ELi4ELi4EEvPKfS1_Pfiiiff)
        /*00c8*/ 	.word	0x00000000


	//----- nvinfo : EIATTR_MIN_STACK_SIZE
	.align		4
.L_33:
        /*00cc*/ 	.byte	0x04, 0x12
        /*00ce*/ 	.short	(.L_35 - .L_34)
	.align		4
.L_34:
        /*00d0*/ 	.word	index@(_Z17sgemm_1D_blockingILi64ELi64ELi2ELi32EEvPKfS1_Pfiiiff)
        /*00d4*/ 	.word	0x00000000


	//----- nvinfo : EIATTR_MIN_STACK_SIZE
	.align		4
.L_35:
        /*00d8*/ 	.byte	0x04, 0x12
        /*00da*/ 	.short	(.L_37 - .L_36)
	.align		4
.L_36:
        /*00dc*/ 	.word	index@(_Z17sgemm_1D_blockingILi64ELi64ELi4ELi16EEvPKfS1_Pfiiiff)
        /*00e0*/ 	.word	0x00000000


	//----- nvinfo : EIATTR_MIN_STACK_SIZE
	.align		4
.L_37:
        /*00e4*/ 	.byte	0x04, 0x12
        /*00e6*/ 	.short	(.L_39 - .L_38)
	.align		4
.L_38:
        /*00e8*/ 	.word	index@(_Z17sgemm_1D_blockingILi64ELi64ELi8ELi8EEvPKfS1_Pfiiiff)
        /*00ec*/ 	.word	0x00000000


	//----- nvinfo : EIATTR_MIN_STACK_SIZE
	.align		4
.L_39:
        /*00f0*/ 	.byte	0x04, 0x12
        /*00f2*/ 	.short	(.L_41 - .L_40)
	.align		4
.L_40:
        /*00f4*/ 	.word	index@(_Z17sgemm_1D_blockingILi64ELi64ELi16ELi4EEvPKfS1_Pfiiiff)
        /*00f8*/ 	.word	0x00000000


	//----- nvinfo : EIATTR_MIN_STACK_SIZE
	.align		4
.L_41:
        /*00fc*/ 	.byte	0x04, 0x12
        /*00fe*/ 	.short	(.L_43 - .L_42)
	.align		4
.L_42:
        /*0100*/ 	.word	index@(_Z12sgemm_sharedILi32EEvPKfS1_Pfiiiff)
        /*0104*/ 	.word	0x00000000


	//----- nvinfo : EIATTR_MIN_STACK_SIZE
	.align		4
.L_43:
        /*0108*/ 	.byte	0x04, 0x12
        /*010a*/ 	.short	(.L_45 - .L_44)
	.align		4
.L_44:
        /*010c*/ 	.word	index@(_Z15sgemm_coalcesedPKfS0_Pfiiiff)
        /*0110*/ 	.word	0x00000000


	//----- nvinfo : EIATTR_MIN_STACK_SIZE
	.align		4
.L_45:
        /*0114*/ 	.byte	0x04, 0x12
        /*0116*/ 	.short	(.L_47 - .L_46)
	.align		4
.L_46:
        /*0118*/ 	.word	index@(_Z11sgemm_naivePKfS0_Pfiiiff)
        /*011c*/ 	.word	0x00000000
.L_47:


//--------------------- .nv.compat                --------------------------
	.section	.nv.compat,"",@"SHT_CUDA_COMPAT_INFO"
	.align	4
        /*0000*/ 	.byte	0x02, 0x09, 0x00, 0x00, 0x02, 0x02, 0x01, 0x00, 0x02, 0x05, 0x05, 0x00, 0x03, 0x07, 0x01, 0x01
        /*0010*/ 	.byte	0x02, 0x03, 0x00, 0x00, 0x02, 0x06, 0x01, 0x00, 0x04, 0x0b, 0x08, 0x00, 0x09, 0x00, 0x00, 0x00
        /*0020*/ 	.byte	0x00, 0x00, 0x00, 0x00


//--------------------- .nv.info._Z17sgemm_2D_blockingILi64ELi64ELi8ELi4ELi4EEvPKfS1_Pfiiiff --------------------------
	.section	.nv.info._Z17sgemm_2D_blockingILi64ELi64ELi8ELi4ELi4EEvPKfS1_Pfiiiff,"",@"SHT_CUDA_INFO"
	.sectionflags	@""
	.align	4


	//----- nvinfo : EIATTR_CUDA_API_VERSION
	.align		4
        /*0000*/ 	.byte	0x04, 0x37
        /*0002*/ 	.short	(.L_49 - .L_48)
.L_48:
        /*0004*/ 	.word	0x00000082


	//----- nvinfo : EIATTR_KPARAM_INFO
	.align		4
.L_49:
        /*0008*/ 	.byte	0x04, 0x17
        /*000a*/ 	.short	(.L_51 - .L_50)
.L_50:
        /*000c*/ 	.word	0x00000000
        /*0010*/ 	.short	0x0007
        /*0012*/ 	.short	0x0028
        /*0014*/ 	.byte	0x00, 0xf0, 0x11, 0x00


	//----- nvinfo : EIATTR_KPARAM_INFO
	.align		4
.L_51:
        /*0018*/ 	.byte	0x04, 0x17
        /*001a*/ 	.short	(.L_53 - .L_52)
.L_52:
        /*001c*/ 	.word	0x00000000
        /*0020*/ 	.short	0x0006
        /*0022*/ 	.short	0x0024
        /*0024*/ 	.byte	0x00, 0xf0, 0x11, 0x00


	//----- nvinfo : EIATTR_KPARAM_INFO
	.align		4
.L_53:
        /*0028*/ 	.byte	0x04, 0x17
        /*002a*/ 	.short	(.L_55 - .L_54)
.L_54:
        /*002c*/ 	.word	0x00000000
        /*0030*/ 	.short	0x0005
        /*0032*/ 	.short	0x0020
        /*0034*/ 	.byte	0x00, 0xf0, 0x11, 0x00


	//----- nvinfo : EIATTR_KPARAM_INFO
	.align		4
.L_55:
        /*0038*/ 	.byte	0x04, 0x17
        /*003a*/ 	.short	(.L_57 - .L_56)
.L_56:
        /*003c*/ 	.word	0x00000000
        /*0040*/ 	.short	0x0004
        /*0042*/ 	.short	0x001c
        /*0044*/ 	.byte	0x00, 0xf0, 0x11, 0x00


	//----- nvinfo : EIATTR_KPARAM_INFO
	.align		4
.L_57:
        /*0048*/ 	.byte	0x04, 0x17
        /*004a*/ 	.short	(.L_59 - .L_58)
.L_58:
        /*004c*/ 	.word	0x00000000
        /*0050*/ 	.short	0x0003
        /*0052*/ 	.short	0x0018
        /*0054*/ 	.byte	0x00, 0xf0, 0x11, 0x00


	//----- nvinfo : EIATTR_KPARAM_INFO
	.align		4
.L_59:
        /*0058*/ 	.byte	0x04, 0x17
        /*005a*/ 	.short	(.L_61 - .L_60)
.L_60:
        /*005c*/ 	.word	0x00000000
        /*0060*/ 	.short	0x0002
        /*0062*/ 	.short	0x0010
        /*0064*/ 	.byte	0x00, 0xf5, 0x21, 0x00


	//----- nvinfo : EIATTR_KPARAM_INFO
	.align		4
.L_61:
        /*0068*/ 	.byte	0x04, 0x17
        /*006a*/ 	.short	(.L_63 - .L_62)
.L_62:
        /*006c*/ 	.word	0x00000000
        /*0070*/ 	.short	0x0001
        /*0072*/ 	.short	0x0008
        /*0074*/ 	.byte	0x00, 0xf5, 0x21, 0x00


	//----- nvinfo : EIATTR_KPARAM_INFO
	.align		4
.L_63:
        /*0078*/ 	.byte	0x04, 0x17
        /*007a*/ 	.short	(.L_65 - .L_64)
.L_64:
        /*007c*/ 	.word	0x00000000
        /*0080*/ 	.short	0x0000
        /*0082*/ 	.short	0x0000
        /*0084*/ 	.byte	0x00, 0xf5, 0x21, 0x00


	//----- nvinfo : EIATTR_SPARSE_MMA_MASK
	.align		4
.L_65:
        /*0088*/ 	.byte	0x03, 0x50
        /*008a*/ 	.short	0x0000


	//----- nvinfo : EIATTR_MAXREG_COUNT
	.align		4
        /*008c*/ 	.byte	0x03, 0x1b
        /*008e*/ 	.short	0x00ff


	//----- nvinfo : EIATTR_NUM_BARRIERS
	.align		4
        /*0090*/ 	.byte	0x02, 0x4c
        /*0092*/ 	.byte	0x01
	.zero		1


	//----- nvinfo : EIATTR_MERCURY_ISA_VERSION
	.align		4
        /*0094*/ 	.byte	0x03, 0x5f
        /*0096*/ 	.short	0x0101


	//----- nvinfo : EIATTR_VRC_CTA_INIT_COUNT
	.align		4
        /*0098*/ 	.byte	0x02, 0x4a
	.zero		1
	.zero		1


	//----- nvinfo : EIATTR_EXIT_INSTR_OFFSETS
	.align		4
        /*009c*/ 	.byte	0x04, 0x1c
        /*009e*/ 	.short	(.L_67 - .L_66)


	//   ....[0]....
.L_66:
        /*00a0*/ 	.word	0x00002670


	//   ....[1]....
        /*00a4*/ 	.word	0x000026e0


	//----- nvinfo : EIATTR_CRS_STACK_SIZE
	.align		4
.L_67:
        /*00a8*/ 	.byte	0x04, 0x1e
        /*00aa*/ 	.short	(.L_69 - .L_68)
.L_68:
        /*00ac*/ 	.word	0x00000000


	//----- nvinfo : EIATTR_CBANK_PARAM_SIZE
	.align		4
.L_69:
        /*00b0*/ 	.byte	0x03, 0x19
        /*00b2*/ 	.short	0x002c


	//----- nvinfo : EIATTR_PARAM_CBANK
	.align		4
        /*00b4*/ 	.byte	0x04, 0x0a
        /*00b6*/ 	.short	(.L_71 - .L_70)
	.align		4
.L_70:
        /*00b8*/ 	.word	index@(.nv.constant0._Z17sgemm_2D_blockingILi64ELi64ELi8ELi4ELi4EEvPKfS1_Pfiiiff)
        /*00bc*/ 	.short	0x0380
        /*00be*/ 	.short	0x002c


	//----- nvinfo : EIATTR_SW_WAR
	.align		4
.L_71:
        /*00c0*/ 	.byte	0x04, 0x36
        /*00c2*/ 	.short	(.L_73 - .L_72)
.L_72:
        /*00c4*/ 	.word	0x00000008
.L_73:


//--------------------- .nv.info._Z17sgemm_1D_blockingILi64ELi64ELi2ELi32EEvPKfS1_Pfiiiff --------------------------
	.section	.nv.info._Z17sgemm_1D_blockingILi64ELi64ELi2ELi32EEvPKfS1_Pfiiiff,"",@"SHT_CUDA_INFO"
	.sectionflags	@""
	.align	4


	//----- nvinfo : EIATTR_CUDA_API_VERSION
	.align		4
        /*0000*/ 	.byte	0x04, 0x37
        /*0002*/ 	.short	(.L_75 - .L_74)
.L_74:
        /*0004*/ 	.word	0x00000082


	//----- nvinfo : EIATTR_KPARAM_INFO
	.align		4
.L_75:
        /*0008*/ 	.byte	0x04, 0x17
        /*000a*/ 	.short	(.L_77 - .L_76)
.L_76:
        /*000c*/ 	.word	0x00000000
        /*0010*/ 	.short	0x0007
        /*0012*/ 	.short	0x0028
        /*0014*/ 	.byte	0x00, 0xf0, 0x11, 0x00


	//----- nvinfo : EIATTR_KPARAM_INFO
	.align		4
.L_77:
        /*0018*/ 	.byte	0x04, 0x17
        /*001a*/ 	.short	(.L_79 - .L_78)
.L_78:
        /*001c*/ 	.word	0x00000000
        /*0020*/ 	.short	0x0006
        /*0022*/ 	.short	0x0024
        /*0024*/ 	.byte	0x00, 0xf0, 0x11, 0x00


	//----- nvinfo : EIATTR_KPARAM_INFO
	.align		4
.L_79:
        /*0028*/ 	.byte	0x04, 0x17
        /*002a*/ 	.short	(.L_81 - .L_80)
.L_80:
        /*002c*/ 	.word	0x00000000
        /*0030*/ 	.short	0x0005
        /*0032*/ 	.short	0x0020
        /*0034*/ 	.byte	0x00, 0xf0, 0x11, 0x00


	//----- nvinfo : EIATTR_KPARAM_INFO
	.align		4
.L_81:
        /*0038*/ 	.byte	0x04, 0x17
        /*003a*/ 	.short	(.L_83 - .L_82)
.L_82:
        /*003c*/ 	.word	0x00000000
        /*0040*/ 	.short	0x0004
        /*0042*/ 	.short	0x001c
        /*0044*/ 	.byte	0x00, 0xf0, 0x11, 0x00


	//----- nvinfo : EIATTR_KPARAM_INFO
	.align		4
.L_83:
        /*0048*/ 	.byte	0x04, 0x17
        /*004a*/ 	.short	(.L_85 - .L_84)
.L_84:
        /*004c*/ 	.word	0x00000000
        /*0050*/ 	.short	0x0003
        /*0052*/ 	.short	0x0018
        /*0054*/ 	.byte	0x00, 0xf0, 0x11, 0x00


	//----- nvinfo : EIATTR_KPARAM_INFO
	.align		4
.L_85:
        /*0058*/ 	.byte	0x04, 0x17
        /*005a*/ 	.short	(.L_87 - .L_86)
.L_86:
        /*005c*/ 	.word	0x00000000
        /*0060*/ 	.short	0x0002
        /*0062*/ 	.short	0x0010
        /*0064*/ 	.byte	0x00, 0xf5, 0x21, 0x00


	//----- nvinfo : EIATTR_KPARAM_INFO
	.align		4
.L_87:
        /*0068*/ 	.byte	0x04, 0x17
        /*006a*/ 	.short	(.L_89 - .L_88)
.L_88:
        /*006c*/ 	.word	0x00000000
        /*0070*/ 	.short	0x0001
        /*0072*/ 	.short	0x0008
        /*0074*/ 	.byte	0x00, 0xf5, 0x21, 0x00


	//----- nvinfo : EIATTR_KPARAM_INFO
	.align		4
.L_89:
        /*0078*/ 	.byte	0x04, 0x17
        /*007a*/ 	.short	(.L_91 - .L_90)
.L_90:
        /*007c*/ 	.word	0x00000000
        /*0080*/ 	.short	0x0000
        /*0082*/ 	.short	0x0000
        /*0084*/ 	.byte	0x00, 0xf5, 0x21, 0x00


	//----- nvinfo : EIATTR_SPARSE_MMA_MASK
	.align		4
.L_91:
        /*0088*/ 	.byte	0x03, 0x50
        /*008a*/ 	.short	0x0000


	//----- nvinfo : EIATTR_MAXREG_COUNT
	.align		4
        /*008c*/ 	.byte	0x03, 0x1b
        /*008e*/ 	.short	0x00ff


	//----- nvinfo : EIATTR_NUM_BARRIERS
	.align		4
        /*0090*/ 	.byte	0x02, 0x4c
        /*0092*/ 	.byte	0x01
	.zero		1


	//----- nvinfo : EIATTR_MERCURY_ISA_VERSION
	.align		4
        /*0094*/ 	.byte	0x03, 0x5f
        /*0096*/ 	.short	0x0101


	//----- nvinfo : EIATTR_VRC_CTA_INIT_COUNT
	.align		4
        /*0098*/ 	.byte	0x02, 0x4a
	.zero		1
	.zero		1


	//----- nvinfo : EIATTR_EXIT_INSTR_OFFSETS
	.align		4
        /*009c*/ 	.byte	0x04, 0x1c
        /*009e*/ 	.short	(.L_93 - .L_92)


	//   ....[0]....
.L_92:
        /*00a0*/ 	.word	0x00001ee0


	//   ....[1]....
        /*00a4*/ 	.word	0x00001f80


	//----- nvinfo : EIATTR_CBANK_PARAM_SIZE
	.align		4
.L_93:
        /*00a8*/ 	.byte	0x03, 0x19
        /*00aa*/ 	.short	0x002c


	//----- nvinfo : EIATTR_PARAM_CBANK
	.align		4
        /*00ac*/ 	.byte	0x04, 0x0a
        /*00ae*/ 	.short	(.L_95 - .L_94)
	.align		4
.L_94:
        /*00b0*/ 	.word	index@(.nv.constant0._Z17sgemm_1D_blockingILi64ELi64ELi2ELi32EEvPKfS1_Pfiiiff)
        /*00b4*/ 	.short	0x0380
        /*00b6*/ 	.short	0x002c


	//----- nvinfo : EIATTR_SW_WAR
	.align		4
.L_95:
        /*00b8*/ 	.byte	0x04, 0x36
        /*00ba*/ 	.short	(.L_97 - .L_96)
.L_96:
        /*00bc*/ 	.word	0x00000008
.L_97:


//--------------------- .nv.info._Z17sgemm_1D_blockingILi64ELi64ELi4ELi16EEvPKfS1_Pfiiiff --------------------------
	.section	.nv.info._Z17sgemm_1D_blockingILi64ELi64ELi4ELi16EEvPKfS1_Pfiiiff,"",@"SHT_CUDA_INFO"
	.sectionflags	@""
	.align	4


	//----- nvinfo : EIATTR_CUDA_API_VERSION
	.align		4
        /*0000*/ 	.byte	0x04, 0x37
        /*0002*/ 	.short	(.L_99 - .L_98)
.L_98:
        /*0004*/ 	.word	0x00000082


	//----- nvinfo : EIATTR_KPARAM_INFO
	.align		4
.L_99:
        /*0008*/ 	.byte	0x04, 0x17
        /*000a*/ 	.short	(.L_101 - .L_100)
.L_100:
        /*000c*/ 	.word	0x00000000
        /*0010*/ 	.short	0x0007
        /*0012*/ 	.short	0x0028
        /*0014*/ 	.byte	0x00, 0xf0, 0x11, 0x00


	//----- nvinfo : EIATTR_KPARAM_INFO
	.align		4
.L_101:
        /*0018*/ 	.byte	0x04, 0x17
        /*001a*/ 	.short	(.L_103 - .L_102)
.L_102:
        /*001c*/ 	.word	0x00000000
        /*0020*/ 	.short	0x0006
        /*0022*/ 	.short	0x0024
        /*0024*/ 	.byte	0x00, 0xf0, 0x11, 0x00


	//----- nvinfo : EIATTR_KPARAM_INFO
	.align		4
.L_103:
        /*0028*/ 	.byte	0x04, 0x17
        /*002a*/ 	.short	(.L_105 - .L_104)
.L_104:
        /*002c*/ 	.word	0x00000000
        /*0030*/ 	.short	0x0005
        /*0032*/ 	.short	0x0020
        /*0034*/ 	.byte	0x00, 0xf0, 0x11, 0x00


	//----- nvinfo : EIATTR_KPARAM_INFO
	.align		4
.L_105:
        /*0038*/ 	.byte	0x04, 0x17
        /*003a*/ 	.short	(.L_107 - .L_106)
.L_106:
        /*003c*/ 	.word	0x00000000
        /*0040*/ 	.short	0x0004
        /*0042*/ 	.short	0x001c
        /*0044*/ 	.byte	0x00, 0xf0, 0x11, 0x00


	//----- nvinfo : EIATTR_KPARAM_INFO
	.align		4
.L_107:
        /*0048*/ 	.byte	0x04, 0x17
        /*004a*/ 	.short	(.L_109 - .L_108)
.L_108:
        /*004c*/ 	.word	0x00000000
        /*0050*/ 	.short	0x0003
        /*0052*/ 	.short	0x0018
        /*0054*/ 	.byte	0x00, 0xf0, 0x11, 0x00


	//----- nvinfo : EIATTR_KPARAM_INFO
	.align		4
.L_109:
        /*0058*/ 	.byte	0x04, 0x17
        /*005a*/ 	.short	(.L_111 - .L_110)
.L_110:
        /*005c*/ 	.word	0x00000000
        /*0060*/ 	.short	0x0002
        /*0062*/ 	.short	0x0010
        /*0064*/ 	.byte	0x00, 0xf5, 0x21, 0x00


	//----- nvinfo : EIATTR_KPARAM_INFO
	.align		4
.L_111:
        /*0068*/ 	.byte	0x04, 0x17
        /*006a*/ 	.short	(.L_113 - .L_112)
.L_112:
        /*006c*/ 	.word	0x00000000
        /*0070*/ 	.short	0x0001
        /*0072*/ 	.short	0x0008
        /*0074*/ 	.byte	0x00, 0xf5, 0x21, 0x00


	//----- nvinfo : EIATTR_KPARAM_INFO
	.align		4
.L_113:
        /*0078*/ 	.byte	0x04, 0x17
        /*007a*/ 	.short	(.L_115 - .L_114)
.L_114:
        /*007c*/ 	.word	0x00000000
        /*0080*/ 	.short	0x0000
        /*0082*/ 	.short	0x0000
        /*0084*/ 	.byte	0x00, 0xf5, 0x21, 0x00


	//----- nvinfo : EIATTR_SPARSE_MMA_MASK
	.align		4
.L_115:
        /*0088*/ 	.byte	0x03, 0x50
        /*008a*/ 	.short	0x0000


	//----- nvinfo : EIATTR_MAXREG_COUNT
	.align		4
        /*008c*/ 	.byte	0x03, 0x1b
        /*008e*/ 	.short	0x00ff


	//----- nvinfo : EIATTR_NUM_BARRIERS
	.align		4
        /*0090*/ 	.byte	0x02, 0x4c
        /*0092*/ 	.byte	0x01
	.zero		1


	//----- nvinfo : EIATTR_MERCURY_ISA_VERSION
	.align		4
        /*0094*/ 	.byte	0x03, 0x5f
        /*0096*/ 	.short	0x0101


	//----- nvinfo : EIATTR_VRC_CTA_INIT_COUNT
	.align		4
        /*0098*/ 	.byte	0x02, 0x4a
	.zero		1
	.zero		1


	//----- nvinfo : EIATTR_EXIT_INSTR_OFFSETS
	.align		4
        /*009c*/ 	.byte	0x04, 0x1c
        /*009e*/ 	.short	(.L_117 - .L_116)


	//   ....[0]....
.L_116:
        /*00a0*/ 	.word	0x000013e0


	//   ....[1]....
        /*00a4*/ 	.word	0x00001480


	//----- nvinfo : EIATTR_CBANK_PARAM_SIZE
	.align		4
.L_117:
        /*00a8*/ 	.byte	0x03, 0x19
        /*00aa*/ 	.short	0x002c


	//----- nvinfo : EIATTR_PARAM_CBANK
	.align		4
        /*00ac*/ 	.byte	0x04, 0x0a
        /*00ae*/ 	.short	(.L_119 - .L_118)
	.align		4
.L_118:
        /*00b0*/ 	.word	index@(.nv.constant0._Z17sgemm_1D_blockingILi64ELi64ELi4ELi16EEvPKfS1_Pfiiiff)
        /*00b4*/ 	.short	0x0380
        /*00b6*/ 	.short	0x002c


	//----- nvinfo : EIATTR_SW_WAR
	.align		4
.L_119:
        /*00b8*/ 	.byte	0x04, 0x36
        /*00ba*/ 	.short	(.L_121 - .L_120)
.L_120:
        /*00bc*/ 	.word	0x00000008
.L_121:


//--------------------- .nv.info._Z17sgemm_1D_blockingILi64ELi64ELi8ELi8EEvPKfS1_Pfiiiff --------------------------
	.section	.nv.info._Z17sgemm_1D_blockingILi64ELi64ELi8ELi8EEvPKfS1_Pfiiiff,"",@"SHT_CUDA_INFO"
	.sectionflags	@""
	.align	4


	//----- nvinfo : EIATTR_CUDA_API_VERSION
	.align		4
        /*0000*/ 	.byte	0x04, 0x37
        /*0002*/ 	.short	(.L_123 - .L_122)
.L_122:
        /*0004*/ 	.word	0x00000082


	//----- nvinfo : EIATTR_KPARAM_INFO
	.align		4
.L_123:
        /*0008*/ 	.byte	0x04, 0x17
        /*000a*/ 	.short	(.L_125 - .L_124)
.L_124:
        /*000c*/ 	.word	0x00000000
        /*0010*/ 	.short	0x0007
        /*0012*/ 	.short	0x0028
        /*0014*/ 	.byte	0x00, 0xf0, 0x11, 0x00


	//----- nvinfo : EIATTR_KPARAM_INFO
	.align		4
.L_125:
        /*0018*/ 	.byte	0x04, 0x17
        /*001a*/ 	.short	(.L_127 - .L_126)
.L_126:
        /*001c*/ 	.word	0x00000000
        /*0020*/ 	.short	0x0006
        /*0022*/ 	.short	0x0024
        /*0024*/ 	.byte	0x00, 0xf0, 0x11, 0x00


	//----- nvinfo : EIATTR_KPARAM_INFO
	.align		4
.L_127:
        /*0028*/ 	.byte	0x04, 0x17
        /*002a*/ 	.short	(.L_129 - .L_128)
.L_128:
        /*002c*/ 	.word	0x00000000
        /*0030*/ 	.short	0x0005
        /*0032*/ 	.short	0x0020
        /*0034*/ 	.byte	0x00, 0xf0, 0x11, 0x00


	//----- nvinfo : EIATTR_KPARAM_INFO
	.align		4
.L_129:
        /*0038*/ 	.byte	0x04, 0x17
        /*003a*/ 	.short	(.L_131 - .L_130)
.L_130:
        /*003c*/ 	.word	0x00000000
        /*0040*/ 	.short	0x0004
        /*0042*/ 	.short	0x001c
        /*0044*/ 	.byte	0x00, 0xf0, 0x11, 0x00


	//----- nvinfo : EIATTR_KPARAM_INFO
	.align		4
.L_131:
        /*0048*/ 	.byte	0x04, 0x17
        /*004a*/ 	.short	(.L_133 - .L_132)
.L_132:
        /*004c*/ 	.word	0x00000000
        /*0050*/ 	.short	0x0003
        /*0052*/ 	.short	0x0018
        /*0054*/ 	.byte	0x00, 0xf0, 0x11, 0x00


	//----- nvinfo : EIATTR_KPARAM_INFO
	.align		4
.L_133:
        /*0058*/ 	.byte	0x04, 0x17
        /*005a*/ 	.short	(.L_135 - .L_134)
.L_134:
        /*005c*/ 	.word	0x00000000
        /*0060*/ 	.short	0x0002
        /*0062*/ 	.short	0x0010
        /*0064*/ 	.byte	0x00, 0xf5, 0x21, 0x00


	//----- nvinfo : EIATTR_KPARAM_INFO
	.align		4
.L_135:
        /*0068*/ 	.byte	0x04, 0x17
        /*006a*/ 	.short	(.L_137 - .L_136)
.L_136:
        /*006c*/ 	.word	0x00000000
        /*0070*/ 	.short	0x0001
        /*0072*/ 	.short	0x0008
        /*0074*/ 	.byte	0x00, 0xf5, 0x21, 0x00


	//----- nvinfo : EIATTR_KPARAM_INFO
	.align		4
.L_137:
        /*0078*/ 	.byte	0x04, 0x17
        /*007a*/ 	.short	(.L_139 - .L_138)
.L_138:
        /*007c*/ 	.word	0x00000000
        /*0080*/ 	.short	0x0000
        /*0082*/ 	.short	0x0000
        /*0084*/ 	.byte	0x00, 0xf5, 0x21, 0x00


	//----- nvinfo : EIATTR_SPARSE_MMA_MASK
	.align		4
.L_139:
        /*0088*/ 	.byte	0x03, 0x50
        /*008a*/ 	.short	0x0000


	//----- nvinfo : EIATTR_MAXREG_COUNT
	.align		4
        /*008c*/ 	.byte	0x03, 0x1b
        /*008e*/ 	.short	0x00ff


	//----- nvinfo : EIATTR_NUM_BARRIERS
	.align		4
        /*0090*/ 	.byte	0x02, 0x4c
        /*0092*/ 	.byte	0x01
	.zero		1


	//----- nvinfo : EIATTR_MERCURY_ISA_VERSION
	.align		4
        /*0094*/ 	.byte	0x03, 0x5f
        /*0096*/ 	.short	0x0101


	//----- nvinfo : EIATTR_VRC_CTA_INIT_COUNT
	.align		4
        /*0098*/ 	.byte	0x02, 0x4a
	.zero		1
	.zero		1


	//----- nvinfo : EIATTR_EXIT_INSTR_OFFSETS
	.align		4
        /*009c*/ 	.byte	0x04, 0x1c
        /*009e*/ 	.short	(.L_141 - .L_140)


	//   ....[0]....
.L_140:
        /*00a0*/ 	.word	0x00000e70


	//   ....[1]....
        /*00a4*/ 	.word	0x00000f10


	//----- nvinfo : EIATTR_CBANK_PARAM_SIZE
	.align		4
.L_141:
        /*00a8*/ 	.byte	0x03, 0x19
        /*00aa*/ 	.short	0x002c


	//----- nvinfo : EIATTR_PARAM_CBANK
	.align		4
        /*00ac*/ 	.byte	0x04, 0x0a
        /*00ae*/ 	.short	(.L_143 - .L_142)
	.align		4
.L_142:
        /*00b0*/ 	.word	index@(.nv.constant0._Z17sgemm_1D_blockingILi64ELi64ELi8ELi8EEvPKfS1_Pfiiiff)
        /*00b4*/ 	.short	0x0380
        /*00b6*/ 	.short	0x002c


	//----- nvinfo : EIATTR_SW_WAR
	.align		4
.L_143:
        /*00b8*/ 	.byte	0x04, 0x36
        /*00ba*/ 	.short	(.L_145 - .L_144)
.L_144:
        /*00bc*/ 	.word	0x00000008
.L_145:


//--------------------- .nv.info._Z17sgemm_1D_blockingILi64ELi64ELi16ELi4EEvPKfS1_Pfiiiff --------------------------
	.section	.nv.info._Z17sgemm_1D_blockingILi64ELi64ELi16ELi4EEvPKfS1_Pfiiiff,"",@"SHT_CUDA_INFO"
	.sectionflags	@""
	.align	4


	//----- nvinfo : EIATTR_CUDA_API_VERSION
	.align		4
        /*0000*/ 	.byte	0x04, 0x37
        /*0002*/ 	.short	(.L_147 - .L_146)
.L_146:
        /*0004*/ 	.word	0x00000082


	//----- nvinfo : EIATTR_KPARAM_INFO
	.align		4
.L_147:
        /*0008*/ 	.byte	0x04, 0x17
        /*000a*/ 	.short	(.L_149 - .L_148)
.L_148:
        /*000c*/ 	.word	0x00000000
        /*0010*/ 	.short	0x0007
        /*0012*/ 	.short	0x0028
        /*0014*/ 	.byte	0x00, 0xf0, 0x11, 0x00


	//----- nvinfo : EIATTR_KPARAM_INFO
	.align		4
.L_149:
        /*0018*/ 	.byte	0x04, 0x17
        /*001a*/ 	.short	(.L_151 - .L_150)
.L_150:
        /*001c*/ 	.word	0x00000000
        /*0020*/ 	.short	0x0006
        /*0022*/ 	.short	0x0024
        /*0024*/ 	.byte	0x00, 0xf0, 0x11, 0x00


	//----- nvinfo : EIATTR_KPARAM_INFO
	.align		4
.L_151:
        /*0028*/ 	.byte	0x04, 0x17
        /*002a*/ 	.short	(.L_153 - .L_152)
.L_152:
        /*002c*/ 	.word	0x00000000
        /*0030*/ 	.short	0x0005
        /*0032*/ 	.short	0x0020
        /*0034*/ 	.byte	0x00, 0xf0, 0x11, 0x00


	//----- nvinfo : EIATTR_KPARAM_INFO
	.align		4
.L_153:
        /*0038*/ 	.byte	0x04, 0x17
        /*003a*/ 	.short	(.L_155 - .L_154)
.L_154:
        /*003c*/ 	.word	0x00000000
        /*0040*/ 	.short	0x0004
        /*0042*/ 	.short	0x001c
        /*0044*/ 	.byte	0x00, 0xf0, 0x11, 0x00


	//----- nvinfo : EIATTR_KPARAM_INFO
	.align		4
.L_155:
        /*0048*/ 	.byte	0x04, 0x17
        /*004a*/ 	.short	(.L_157 - .L_156)
.L_156:
        /*004c*/ 	.word	0x00000000
        /*0050*/ 	.short	0x0003
        /*0052*/ 	.short	0x0018
        /*0054*/ 	.byte	0x00, 0xf0, 0x11, 0x00


	//----- nvinfo : EIATTR_KPARAM_INFO
	.align		4
.L_157:
        /*0058*/ 	.byte	0x04, 0x17
        /*005a*/ 	.short	(.L_159 - .L_158)
.L_158:
        /*005c*/ 	.word	0x00000000
        /*0060*/ 	.short	0x0002
        /*0062*/ 	.short	0x0010
        /*0064*/ 	.byte	0x00, 0xf5, 0x21, 0x00


	//----- nvinfo : EIATTR_KPARAM_INFO
	.align		4
.L_159:
        /*0068*/ 	.byte	0x04, 0x17
        /*006a*/ 	.short	(.L_161 - .L_160)
.L_160:
        /*006c*/ 	.word	0x00000000
        /*0070*/ 	.short	0x0001
        /*0072*/ 	.short	0x0008
        /*0074*/ 	.byte	0x00, 0xf5, 0x21, 0x00


	//----- nvinfo : EIATTR_KPARAM_INFO
	.align		4
.L_161:
        /*0078*/ 	.byte	0x04, 0x17
        /*007a*/ 	.short	(.L_163 - .L_162)
.L_162:
        /*007c*/ 	.word	0x00000000
        /*0080*/ 	.short	0x0000
        /*0082*/ 	.short	0x0000
        /*0084*/ 	.byte	0x00, 0xf5, 0x21, 0x00


	//----- nvinfo : EIATTR_SPARSE_MMA_MASK
	.align		4
.L_163:
        /*0088*/ 	.byte	0x03, 0x50
        /*008a*/ 	.short	0x0000


	//----- nvinfo : EIATTR_MAXREG_COUNT
	.align		4
        /*008c*/ 	.byte	0x03, 0x1b
        /*008e*/ 	.short	0x00ff


	//----- nvinfo : EIATTR_NUM_BARRIERS
	.align		4
        /*0090*/ 	.byte	0x02, 0x4c
        /*0092*/ 	.byte	0x01
	.zero		1


	//----- nvinfo : EIATTR_MERCURY_ISA_VERSION
	.align		4
        /*0094*/ 	.byte	0x03, 0x5f
        /*0096*/ 	.short	0x0101


	//----- nvinfo : EIATTR_VRC_CTA_INIT_COUNT
	.align		4
        /*0098*/ 	.byte	0x02, 0x4a
	.zero		1
	.zero		1


	//----- nvinfo : EIATTR_EXIT_INSTR_OFFSETS
	.align		4
        /*009c*/ 	.byte	0x04, 0x1c
        /*009e*/ 	.short	(.L_165 - .L_164)


	//   ....[0]....
.L_164:
        /*00a0*/ 	.word	0x00000b90


	//   ....[1]....
        /*00a4*/ 	.word	0x00000c30


	//----- nvinfo : EIATTR_CBANK_PARAM_SIZE
	.align		4
.L_165:
        /*00a8*/ 	.byte	0x03, 0x19
        /*00aa*/ 	.short	0x002c


	//----- nvinfo : EIATTR_PARAM_CBANK
	.align		4
        /*00ac*/ 	.byte	0x04, 0x0a
        /*00ae*/ 	.short	(.L_167 - .L_166)
	.align		4
.L_166:
        /*00b0*/ 	.word	index@(.nv.constant0._Z17sgemm_1D_blockingILi64ELi64ELi16ELi4EEvPKfS1_Pfiiiff)
        /*00b4*/ 	.short	0x0380
        /*00b6*/ 	.short	0x002c


	//----- nvinfo : EIATTR_SW_WAR
	.align		4
.L_167:
        /*00b8*/ 	.byte	0x04, 0x36
        /*00ba*/ 	.short	(.L_169 - .L_168)
.L_168:
        /*00bc*/ 	.word	0x00000008
.L_169:


//--------------------- .nv.info._Z12sgemm_sharedILi32EEvPKfS1_Pfiiiff --------------------------
	.section	.nv.info._Z12sgemm_sharedILi32EEvPKfS1_Pfiiiff,"",@"SHT_CUDA_INFO"
	.sectionflags	@""
	.align	4


	//----- nvinfo : EIATTR_CUDA_API_VERSION
	.align		4
        /*0000*/ 	.byte	0x04, 0x37
        /*0002*/ 	.short	(.L_171 - .L_170)
.L_170:
        /*0004*/ 	.word	0x00000082


	//----- nvinfo : EIATTR_KPARAM_INFO
	.align		4
.L_171:
        /*0008*/ 	.byte	0x04, 0x17
        /*000a*/ 	.short	(.L_173 - .L_172)
.L_172:
        /*000c*/ 	.word	0x00000000
        /*0010*/ 	.short	0x0007
        /*0012*/ 	.short	0x0028
        /*0014*/ 	.byte	0x00, 0xf0, 0x11, 0x00


	//----- nvinfo : EIATTR_KPARAM_INFO
	.align		4
.L_173:
        /*0018*/ 	.byte	0x04, 0x17
        /*001a*/ 	.short	(.L_175 - .L_174)
.L_174:
        /*001c*/ 	.word	0x00000000
        /*0020*/ 	.short	0x0006
        /*0022*/ 	.short	0x0024
        /*0024*/ 	.byte	0x00, 0xf0, 0x11, 0x00


	//----- nvinfo : EIATTR_KPARAM_INFO
	.align		4
.L_175:
        /*0028*/ 	.byte	0x04, 0x17
        /*002a*/ 	.short	(.L_177 - .L_176)
.L_176:
        /*002c*/ 	.word	0x00000000
        /*0030*/ 	.short	0x0005
        /*0032*/ 	.short	0x0020
        /*0034*/ 	.byte	0x00, 0xf0, 0x11, 0x00


	//----- nvinfo : EIATTR_KPARAM_INFO
	.align		4
.L_177:
        /*0038*/ 	.byte	0x04, 0x17
        /*003a*/ 	.short	(.L_179 - .L_178)
.L_178:
        /*003c*/ 	.word	0x00000000
        /*0040*/ 	.short	0x0004
        /*0042*/ 	.short	0x001c
        /*0044*/ 	.byte	0x00, 0xf0, 0x11, 0x00


	//----- nvinfo : EIATTR_KPARAM_INFO
	.align		4
.L_179:
        /*0048*/ 	.byte	0x04, 0x17
        /*004a*/ 	.short	(.L_181 - .L_180)
.L_180:
        /*004c*/ 	.word	0x00000000
        /*0050*/ 	.short	0x0003
        /*0052*/ 	.short	0x0018
        /*0054*/ 	.byte	0x00, 0xf0, 0x11, 0x00


	//----- nvinfo : EIATTR_KPARAM_INFO
	.align		4
.L_181:
        /*0058*/ 	.byte	0x04, 0x17
        /*005a*/ 	.short	(.L_183 - .L_182)
.L_182:
        /*005c*/ 	.word	0x00000000
        /*0060*/ 	.short	0x0002
        /*0062*/ 	.short	0x0010
        /*0064*/ 	.byte	0x00, 0xf5, 0x21, 0x00


	//----- nvinfo : EIATTR_KPARAM_INFO
	.align		4
.L_183:
        /*0068*/ 	.byte	0x04, 0x17
        /*006a*/ 	.short	(.L_185 - .L_184)
.L_184:
        /*006c*/ 	.word	0x00000000
        /*0070*/ 	.short	0x0001
        /*0072*/ 	.short	0x0008
        /*0074*/ 	.byte	0x00, 0xf5, 0x21, 0x00


	//----- nvinfo : EIATTR_KPARAM_INFO
	.align		4
.L_185:
        /*0078*/ 	.byte	0x04, 0x17
        /*007a*/ 	.short	(.L_187 - .L_186)
.L_186:
        /*007c*/ 	.word	0x00000000
        /*0080*/ 	.short	0x0000
        /*0082*/ 	.short	0x0000
        /*0084*/ 	.byte	0x00, 0xf5, 0x21, 0x00


	//----- nvinfo : EIATTR_SPARSE_MMA_MASK
	.align		4
.L_187:
        /*0088*/ 	.byte	0x03, 0x50
        /*008a*/ 	.short	0x0000


	//----- nvinfo : EIATTR_MAXREG_COUNT
	.align		4
        /*008c*/ 	.byte	0x03, 0x1b
        /*008e*/ 	.short	0x00ff


	//----- nvinfo : EIATTR_NUM_BARRIERS
	.align		4
        /*0090*/ 	.byte	0x02, 0x4c
        /*0092*/ 	.byte	0x01
	.zero		1


	//----- nvinfo : EIATTR_MERCURY_ISA_VERSION
	.align		4
        /*0094*/ 	.byte	0x03, 0x5f
        /*0096*/ 	.short	0x0101


	//----- nvinfo : EIATTR_VRC_CTA_INIT_COUNT
	.align		4
        /*0098*/ 	.byte	0x02, 0x4a
	.zero		1
	.zero		1


	//----- nvinfo : EIATTR_EXIT_INSTR_OFFSETS
	.align		4
        /*009c*/ 	.byte	0x04, 0x1c
        /*009e*/ 	.short	(.L_189 - .L_188)


	//   ....[0]....
.L_188:
        /*00a0*/ 	.word	0x000007a0


	//   ....[1]....
        /*00a4*/ 	.word	0x00000840


	//----- nvinfo : EIATTR_CBANK_PARAM_SIZE
	.align		4
.L_189:
        /*00a8*/ 	.byte	0x03, 0x19
        /*00aa*/ 	.short	0x002c


	//----- nvinfo : EIATTR_PARAM_CBANK
	.align		4
        /*00ac*/ 	.byte	0x04, 0x0a
        /*00ae*/ 	.short	(.L_191 - .L_190)
	.align		4
.L_190:
        /*00b0*/ 	.word	index@(.nv.constant0._Z12sgemm_sharedILi32EEvPKfS1_Pfiiiff)
        /*00b4*/ 	.short	0x0380
        /*00b6*/ 	.short	0x002c


	//----- nvinfo : EIATTR_SW_WAR
	.align		4
.L_191:
        /*00b8*/ 	.byte	0x04, 0x36
        /*00ba*/ 	.short	(.L_193 - .L_192)
.L_192:
        /*00bc*/ 	.word	0x00000008
.L_193:


//--------------------- .nv.info._Z15sgemm_coalcesedPKfS0_Pfiiiff --------------------------
	.section	.nv.info._Z15sgemm_coalcesedPKfS0_Pfiiiff,"",@"SHT_CUDA_INFO"
	.sectionflags	@""
	.align	4


	//----- nvinfo : EIATTR_CUDA_API_VERSION
	.align		4
        /*0000*/ 	.byte	0x04, 0x37
        /*0002*/ 	.short	(.L_195 - .L_194)
.L_194:
        /*0004*/ 	.word	0x00000082


	//----- nvinfo : EIATTR_KPARAM_INFO
	.align		4
.L_195:
        /*0008*/ 	.byte	0x04, 0x17
        /*000a*/ 	.short	(.L_197 - .L_196)
.L_196:
        /*000c*/ 	.word	0x00000000
        /*0010*/ 	.short	0x0007
        /*0012*/ 	.short	0x0028
        /*0014*/ 	.byte	0x00, 0xf0, 0x11, 0x00


	//----- nvinfo : EIATTR_KPARAM_INFO
	.align		4
.L_197:
        /*0018*/ 	.byte	0x04, 0x17
        /*001a*/ 	.short	(.L_199 - .L_198)
.L_198:
        /*001c*/ 	.word	0x00000000
        /*0020*/ 	.short	0x0006
        /*0022*/ 	.short	0x0024
        /*0024*/ 	.byte	0x00, 0xf0, 0x11, 0x00


	//----- nvinfo : EIATTR_KPARAM_INFO
	.align		4
.L_199:
        /*0028*/ 	.byte	0x04, 0x17
        /*002a*/ 	.short	(.L_201 - .L_200)
.L_200:
        /*002c*/ 	.word	0x00000000
        /*0030*/ 	.short	0x0005
        /*0032*/ 	.short	0x0020
        /*0034*/ 	.byte	0x00, 0xf0, 0x11, 0x00


	//----- nvinfo : EIATTR_KPARAM_INFO
	.align		4
.L_201:
        /*0038*/ 	.byte	0x04, 0x17
        /*003a*/ 	.short	(.L_203 - .L_202)
.L_202:
        /*003c*/ 	.word	0x00000000
        /*0040*/ 	.short	0x0004
        /*0042*/ 	.short	0x001c
        /*0044*/ 	.byte	0x00, 0xf0, 0x11, 0x00


	//----- nvinfo : EIATTR_KPARAM_INFO
	.align		4
.L_203:
        /*0048*/ 	.byte	0x04, 0x17
        /*004a*/ 	.short	(.L_205 - .L_204)
.L_204:
        /*004c*/ 	.word	0x00000000
        /*0050*/ 	.short	0x0003
        /*0052*/ 	.short	0x0018
        /*0054*/ 	.byte	0x00, 0xf0, 0x11, 0x00


	//----- nvinfo : EIATTR_KPARAM_INFO
	.align		4
.L_205:
        /*0058*/ 	.byte	0x04, 0x17
        /*005a*/ 	.short	(.L_207 - .L_206)
.L_206:
        /*005c*/ 	.word	0x00000000
        /*0060*/ 	.short	0x0002
        /*0062*/ 	.short	0x0010
        /*0064*/ 	.byte	0x00, 0xf5, 0x21, 0x00


	//----- nvinfo : EIATTR_KPARAM_INFO
	.align		4
.L_207:
        /*0068*/ 	.byte	0x04, 0x17
        /*006a*/ 	.short	(.L_209 - .L_208)
.L_208:
        /*006c*/ 	.word	0x00000000
        /*0070*/ 	.short	0x0001
        /*0072*/ 	.short	0x0008
        /*0074*/ 	.byte	0x00, 0xf5, 0x21, 0x00


	//----- nvinfo : EIATTR_KPARAM_INFO
	.align		4
.L_209:
        /*0078*/ 	.byte	0x04, 0x17
        /*007a*/ 	.short	(.L_211 - .L_210)
.L_210:
        /*007c*/ 	.word	0x00000000
        /*0080*/ 	.short	0x0000
        /*0082*/ 	.short	0x0000
        /*0084*/ 	.byte	0x00, 0xf5, 0x21, 0x00


	//----- nvinfo : EIATTR_SPARSE_MMA_MASK
	.align		4
.L_211:
        /*0088*/ 	.byte	0x03, 0x50
        /*008a*/ 	.short	0x0000


	//----- nvinfo : EIATTR_MAXREG_COUNT
	.align		4
        /*008c*/ 	.byte	0x03, 0x1b
        /*008e*/ 	.short	0x00ff


	//----- nvinfo : EIATTR_MERCURY_ISA_VERSION
	.align		4
        /*0090*/ 	.byte	0x03, 0x5f
        /*0092*/ 	.short	0x0101


	//----- nvinfo : EIATTR_VRC_CTA_INIT_COUNT
	.align		4
        /*0094*/ 	.byte	0x02, 0x4a
	.zero		1
	.zero		1


	//----- nvinfo : EIATTR_EXIT_INSTR_OFFSETS
	.align		4
        /*0098*/ 	.byte	0x04, 0x1c
        /*009a*/ 	.short	(.L_213 - .L_212)


	//   ....[0]....
.L_212:
        /*009c*/ 	.word	0x000000c0


	//   ....[1]....
        /*00a0*/ 	.word	0x00000930


	//----- nvinfo : EIATTR_CBANK_PARAM_SIZE
	.align		4
.L_213:
        /*00a4*/ 	.byte	0x03, 0x19
        /*00a6*/ 	.short	0x002c


	//----- nvinfo : EIATTR_PARAM_CBANK
	.align		4
        /*00a8*/ 	.byte	0x04, 0x0a
        /*00aa*/ 	.short	(.L_215 - .L_214)
	.align		4
.L_214:
        /*00ac*/ 	.word	index@(.nv.constant0._Z15sgemm_coalcesedPKfS0_Pfiiiff)
        /*00b0*/ 	.short	0x0380
        /*00b2*/ 	.short	0x002c


	//----- nvinfo : EIATTR_SW_WAR
	.align		4
.L_215:
        /*00b4*/ 	.byte	0x04, 0x36
        /*00b6*/ 	.short	(.L_217 - .L_216)
.L_216:
        /*00b8*/ 	.word	0x00000008
.L_217:


//--------------------- .nv.info._Z11sgemm_naivePKfS0_Pfiiiff --------------------------
	.section	.nv.info._Z11sgemm_naivePKfS0_Pfiiiff,"",@"SHT_CUDA_INFO"
	.sectionflags	@""
	.align	4


	//----- nvinfo : EIATTR_CUDA_API_VERSION
	.align		4
        /*0000*/ 	.byte	0x04, 0x37
        /*0002*/ 	.short	(.L_219 - .L_218)
.L_218:
        /*0004*/ 	.word	0x00000082


	//----- nvinfo : EIATTR_KPARAM_INFO
	.align		4
.L_219:
        /*0008*/ 	.byte	0x04, 0x17
        /*000a*/ 	.short	(.L_221 - .L_220)
.L_220:
        /*000c*/ 	.word	0x00000000
        /*0010*/ 	.short	0x0007
        /*0012*/ 	.short	0x0028
        /*0014*/ 	.byte	0x00, 0xf0, 0x11, 0x00


	//----- nvinfo : EIATTR_KPARAM_INFO
	.align		4
.L_221:
        /*0018*/ 	.byte	0x04, 0x17
        /*001a*/ 	.short	(.L_223 - .L_222)
.L_222:
        /*001c*/ 	.word	0x00000000
        /*0020*/ 	.short	0x0006
        /*0022*/ 	.short	0x0024
        /*0024*/ 	.byte	0x00, 0xf0, 0x11, 0x00


	//----- nvinfo : EIATTR_KPARAM_INFO
	.align		4
.L_223:
        /*0028*/ 	.byte	0x04, 0x17
        /*002a*/ 	.short	(.L_225 - .L_224)
.L_224:
        /*002c*/ 	.word	0x00000000
        /*0030*/ 	.short	0x0005
        /*0032*/ 	.short	0x0020
        /*0034*/ 	.byte	0x00, 0xf0, 0x11, 0x00


	//----- nvinfo : EIATTR_KPARAM_INFO
	.align		4
.L_225:
        /*0038*/ 	.byte	0x04, 0x17
        /*003a*/ 	.short	(.L_227 - .L_226)
.L_226:
        /*003c*/ 	.word	0x00000000
        /*0040*/ 	.short	0x0004
        /*0042*/ 	.short	0x001c
        /*0044*/ 	.byte	0x00, 0xf0, 0x11, 0x00


	//----- nvinfo : EIATTR_KPARAM_INFO
	.align		4
.L_227:
        /*0048*/ 	.byte	0x04, 0x17
        /*004a*/ 	.short	(.L_229 - .L_228)
.L_228:
        /*004c*/ 	.word	0x00000000
        /*0050*/ 	.short	0x0003
        /*0052*/ 	.short	0x0018
        /*0054*/ 	.byte	0x00, 0xf0, 0x11, 0x00


	//----- nvinfo : EIATTR_KPARAM_INFO
	.align		4
.L_229:
        /*0058*/ 	.byte	0x04, 0x17
        /*005a*/ 	.short	(.L_231 - .L_230)
.L_230:
        /*005c*/ 	.word	0x00000000
        /*0060*/ 	.short	0x0002
        /*0062*/ 	.short	0x0010
        /*0064*/ 	.byte	0x00, 0xf5, 0x21, 0x00


	//----- nvinfo : EIATTR_KPARAM_INFO
	.align		4
.L_231:
        /*0068*/ 	.byte	0x04, 0x17
        /*006a*/ 	.short	(.L_233 - .L_232)
.L_232:
        /*006c*/ 	.word	0x00000000
        /*0070*/ 	.short	0x0001
        /*0072*/ 	.short	0x0008
        /*0074*/ 	.byte	0x00, 0xf5, 0x21, 0x00


	//----- nvinfo : EIATTR_KPARAM_INFO
	.align		4
.L_233:
        /*0078*/ 	.byte	0x04, 0x17
        /*007a*/ 	.short	(.L_235 - .L_234)
.L_234:
        /*007c*/ 	.word	0x00000000
        /*0080*/ 	.short	0x0000
        /*0082*/ 	.short	0x0000
        /*0084*/ 	.byte	0x00, 0xf5, 0x21, 0x00


	//----- nvinfo : EIATTR_SPARSE_MMA_MASK
	.align		4
.L_235:
        /*0088*/ 	.byte	0x03, 0x50
        /*008a*/ 	.short	0x0000


	//----- nvinfo : EIATTR_MAXREG_COUNT
	.align		4
        /*008c*/ 	.byte	0x03, 0x1b
        /*008e*/ 	.short	0x00ff


	//----- nvinfo : EIATTR_MERCURY_ISA_VERSION
	.align		4
        /*0090*/ 	.byte	0x03, 0x5f
        /*0092*/ 	.short	0x0101


	//----- nvinfo : EIATTR_VRC_CTA_INIT_COUNT
	.align		4
        /*0094*/ 	.byte	0x02, 0x4a
	.zero		1
	.zero		1


	//----- nvinfo : EIATTR_EXIT_INSTR_OFFSETS
	.align		4
        /*0098*/ 	.byte	0x04, 0x1c
        /*009a*/ 	.short	(.L_237 - .L_236)


	//   ....[0]....
.L_236:
        /*009c*/ 	.word	0x000000c0


	//   ....[1]....
        /*00a0*/ 	.word	0x00000890


	//----- nvinfo : EIATTR_CBANK_PARAM_SIZE
	.align		4
.L_237:
        /*00a4*/ 	.byte	0x03, 0x19
        /*00a6*/ 	.short	0x002c


	//----- nvinfo : EIATTR_PARAM_CBANK
	.align		4
        /*00a8*/ 	.byte	0x04, 0x0a
        /*00aa*/ 	.short	(.L_239 - .L_238)
	.align		4
.L_238:
        /*00ac*/ 	.word	index@(.nv.constant0._Z11sgemm_naivePKfS0_Pfiiiff)
        /*00b0*/ 	.short	0x0380
        /*00b2*/ 	.short	0x002c


	//----- nvinfo : EIATTR_SW_WAR
	.align		4
.L_239:
        /*00b4*/ 	.byte	0x04, 0x36
        /*00b6*/ 	.short	(.L_241 - .L_240)
.L_240:
        /*00b8*/ 	.word	0x00000008
.L_241:


//--------------------- .nv.callgraph             --------------------------
	.section	.nv.callgraph,"",@"SHT_CUDA_CALLGRAPH"
	.align	4
	.sectionentsize	8
	.align		4
        /*0000*/ 	.word	0x00000000
	.align		4
        /*0004*/ 	.word	0xffffffff
	.align		4
        /*0008*/ 	.word	0x00000000
	.align		4
        /*000c*/ 	.word	0xfffffffe
	.align		4
        /*0010*/ 	.word	0x00000000
	.align		4
        /*0014*/ 	.word	0xfffffffd
	.align		4
        /*0018*/ 	.word	0x00000000
	.align		4
        /*001c*/ 	.word	0xfffffffc


//--------------------- .text._Z17sgemm_2D_blockingILi64ELi64ELi8ELi4ELi4EEvPKfS1_Pfiiiff --------------------------
	.section	.text._Z17sgemm_2D_blockingILi64ELi64ELi8ELi4ELi4EEvPKfS1_Pfiiiff,"ax",@progbits
	.align	128
        .global         _Z17sgemm_2D_blockingILi64ELi64ELi8ELi4ELi4EEvPKfS1_Pfiiiff
        .type           _Z17sgemm_2D_blockingILi64ELi64ELi8ELi4ELi4EEvPKfS1_Pfiiiff,@function
        .size           _Z17sgemm_2D_blockingILi64ELi64ELi8ELi4ELi4EEvPKfS1_Pfiiiff,(.L_x_40 - _Z17sgemm_2D_blockingILi64ELi64ELi8ELi4ELi4EEvPKfS1_Pfiiiff)
        .other          _Z17sgemm_2D_blockingILi64ELi64ELi8ELi4ELi4EEvPKfS1_Pfiiiff,@"STO_CUDA_ENTRY STV_DEFAULT"
_Z17sgemm_2D_blockingILi64ELi64ELi8ELi4ELi4EEvPKfS1_Pfiiiff:
.text._Z17sgemm_2D_blockingILi64ELi64ELi8ELi4ELi4EEvPKfS1_Pfiiiff:
[----:B------:R-:W-:Y:S01]  /*0000*/  LDC R1, c[0x0][0x37c] ;  /* 0x0000df00ff017b82 */ /* 0x000fe20000000800 */
[----:B------:R-:W0:Y:S07]  /*0010*/  LDCU UR6, c[0x0][0x3a0] ;  /* 0x00007400ff0677ac */ /* 0x000e2e0008000800 */
[----:B------:R-:W1:Y:S01]  /*0020*/  S2UR UR4, SR_CTAID.Y ;  /* 0x00000000000479c3 */ /* 0x000e620000002600 */
[----:B------:R-:W2:Y:S01]  /*0030*/  S2R R34, SR_TID.Y ;  /* 0x0000000000227919 */ /* 0x000ea20000002200 */
[----:B------:R-:W-:Y:S01]  /*0040*/  HFMA2 R30, -RZ, RZ, 0, 0 ;  /* 0x00000000ff1e7431 */ /* 0x000fe200000001ff */
[----:B------:R-:W3:Y:S01]  /*0050*/  LDCU UR5, c[0x0][0x360] ;  /* 0x00006c00ff0577ac */ /* 0x000ee20008000800 */
[----:B------:R-:W-:Y:S01]  /*0060*/  HFMA2 R6, -RZ, RZ, 0, 0 ;  /* 0x00000000ff067431 */ /* 0x000fe200000001ff */
[----:B------:R-:W4:Y:S01]  /*0070*/  S2R R7, SR_TID.X ;  /* 0x0000000000077919 */ /* 0x000f220000002100 */
[----:B------:R-:W-:Y:S01]  /*0080*/  HFMA2 R8, -RZ, RZ, 0, 0 ;  /* 0x00000000ff087431 */ /* 0x000fe200000001ff */
[----:B------:R-:W-:Y:S01]  /*0090*/  CS2R R28, SRZ ;  /* 0x00000000001c7805 */ /* 0x000fe2000001ff00 */
[----:B------:R-:W3:Y:S01]  /*00a0*/  LDC R33, c[0x0][0x364] ;  /* 0x0000d900ff217b82 */ /* 0x000ee20000000800 */
[----:B------:R-:W-:Y:S01]  /*00b0*/  HFMA2 R37, -RZ, RZ, 0, 0 ;  /* 0x00000000ff257431 */ /* 0x000fe200000001ff */
[----:B------:R-:W-:-:S02]  /*00c0*/  MOV R47, RZ ;  /* 0x000000ff002f7202 */ /* 0x000fc40000000f00 */
[----:B------:R-:W-:Y:S02]  /*00d0*/  CS2R R4, SRZ ;  /* 0x0000000000047805 */ /* 0x000fe4000001ff00 */
[----:B------:R-:W-:Y:S01]  /*00e0*/  MOV R49, RZ ;  /* 0x000000ff00317202 */ /* 0x000fe20000000f00 */
[----:B------:R-:W-:Y:S01]  /*00f0*/  IMAD.MOV.U32 R45, RZ, RZ, RZ ;  /* 0x000000ffff2d7224 */ /* 0x000fe200078e00ff */
[----:B------:R-:W-:Y:S02]  /*0100*/  CS2R R38, SRZ ;  /* 0x0000000000267805 */ /* 0x000fe4000001ff00 */
[----:B------:R-:W-:Y:S02]  /*0110*/  CS2R R42, SRZ ;  /* 0x00000000002a7805 */ /* 0x000fe4000001ff00 */
[----:B------:R-:W-:Y:S01]  /*0120*/  MOV R40, RZ ;  /* 0x000000ff00287202 */ /* 0x000fe20000000f00 */
[----:B0-----:R-:W-:Y:S01]  /*0130*/  UISETP.GE.AND UP0, UPT, UR6, -0x6, UPT ;  /* 0xfffffffa0600788c */ /* 0x001fe2000bf06270 */
[----:B------:R-:W0:Y:S01]  /*0140*/  LDCU.64 UR8, c[0x0][0x358] ;  /* 0x00006b00ff0877ac */ /* 0x000e220008000a00 */
[----:B-1----:R-:W-:Y:S01]  /*0150*/  USHF.L.U32 UR4, UR4, 0x6, URZ ;  /* 0x0000000604047899 */ /* 0x002fe200080006ff */
[----:B---3--:R-:W-:-:S06]  /*0160*/  IMAD R33, R33, UR5, RZ ;  /* 0x0000000521217c24 */ /* 0x008fcc000f8e02ff */
[----:B0-2-4-:R-:W-:Y:S05]  /*0170*/  BRA.U !UP0, `(.L_x_0) ;  /* 0x0000001908b87547 */ /* 0x015fea000b800000 */
[----:B------:R-:W0:Y:S01]  /*0180*/  I2F.U32.RP R0, R33 ;  /* 0x0000002100007306 */ /* 0x000e220000209000 */
[----:B------:R-:W-:Y:S01]  /*0190*/  IMAD R34, R34, UR5, R7 ;  /* 0x0000000522227c24 */ /* 0x000fe2000f8e0207 */
[----:B------:R-:W-:Y:S02]  /*01a0*/  IADD3 R11, PT, PT, RZ, -R33, RZ ;  /* 0x80000021ff0b7210 */ /* 0x000fe40007ffe0ff */
[----:B------:R-:W-:Y:S01]  /*01b0*/  ISETP.NE.U32.AND P2, PT, R33, RZ, PT ;  /* 0x000000ff2100720c */ /* 0x000fe20003f45070 */
[----:B------:R-:W-:Y:S01]  /*01c0*/  IMAD.IADD R32, R34, 0x1, R33 ;  /* 0x0000000122207824 */ /* 0x000fe200078e0221 */
[----:B------:R-:W-:-:S04]  /*01d0*/  MOV R30, RZ ;  /* 0x000000ff001e7202 */ /* 0x000fc80000000f00 */
[C---:B------:R-:W-:Y:S02]  /*01e0*/  ISETP.GE.U32.AND P0, PT, R32.reuse, 0x200, PT ;  /* 0x000002002000780c */ /* 0x040fe40003f06070 */
[----:B------:R-:W-:Y:S02]  /*01f0*/  VIMNMX.U32 R7, PT, PT, R32, 0x200, !PT ;  /* 0x0000020020077848 */ /* 0x000fe40007fe0000 */
[----:B------:R-:W-:Y:S01]  /*0200*/  SEL R9, RZ, 0x1, P0 ;  /* 0x00000001ff097807 */ /* 0x000fe20000000000 */
[----:B0-----:R-:W0:Y:S02]  /*0210*/  MUFU.RCP R0, R0 ;  /* 0x0000000000007308 */ /* 0x001e240000001000 */
[----:B0-----:R-:W-:Y:S02]  /*0220*/  IADD3 R2, PT, PT, R0, 0xffffffe, RZ ;  /* 0x0ffffffe00027810 */ /* 0x001fe40007ffe0ff */
[----:B------:R-:W-:-:S04]  /*0230*/  IADD3 R0, PT, PT, R7, -R32, -R9 ;  /* 0x8000002007007210 */ /* 0x000fc80007ffe809 */
[----:B------:R0:W1:Y:S02]  /*0240*/  F2I.FTZ.U32.TRUNC.NTZ R3, R2 ;  /* 0x0000000200037305 */ /* 0x000064000021f000 */
[----:B0-----:R-:W-:Y:S01]  /*0250*/  MOV R2, RZ ;  /* 0x000000ff00027202 */ /* 0x001fe20000000f00 */
[----:B-1----:R-:W-:-:S04]  /*0260*/  IMAD R11, R11, R3, RZ ;  /* 0x000000030b0b7224 */ /* 0x002fc800078e02ff */
[----:B------:R-:W-:-:S06]  /*0270*/  IMAD.HI.U32 R3, R3, R11, R2 ;  /* 0x0000000b03037227 */ /* 0x000fcc00078e0002 */
[----:B------:R-:W-:-:S05]  /*0280*/  IMAD.HI.U32 R2, R3, R0, RZ ;  /* 0x0000000003027227 */ /* 0x000fca00078e00ff */
[----:B------:R-:W-:-:S05]  /*0290*/  IADD3 R3, PT, PT, -R2, RZ, RZ ;  /* 0x000000ff02037210 */ /* 0x000fca0007ffe1ff */
[----:B------:R-:W-:-:S05]  /*02a0*/  IMAD R0, R33, R3, R0 ;  /* 0x0000000321007224 */ /* 0x000fca00078e0200 */
[----:B------:R-:W-:-:S13]  /*02b0*/  ISETP.GE.U32.AND P0, PT, R0, R33, PT ;  /* 0x000000210000720c */ /* 0x000fda0003f06070 */
[----:B------:R-:W-:Y:S02]  /*02c0*/  @P0 IADD3 R0, PT, PT, -R33, R0, RZ ;  /* 0x0000000021000210 */ /* 0x000fe40007ffe1ff */
[----:B------:R-:W-:Y:S02]  /*02d0*/  @P0 IADD3 R2, PT, PT, R2, 0x1, RZ ;  /* 0x0000000102020810 */ /* 0x000fe40007ffe0ff */
[----:B------:R-:W-:Y:S02]  /*02e0*/  ISETP.GE.U32.AND P1, PT, R0, R33, PT ;  /* 0x000000210000720c */ /* 0x000fe40003f26070 */
[----:B------:R-:W-:-:S11]  /*02f0*/  MOV R0, RZ ;  /* 0x000000ff00007202 */ /* 0x000fd60000000f00 */
[----:B------:R-:W-:Y:S01]  /*0300*/  @P1 VIADD R2, R2, 0x1 ;  /* 0x0000000102021836 */ /* 0x000fe20000000000 */
[----:B------:R-:W-:-:S04]  /*0310*/  @!P2 LOP3.LUT R2, RZ, R33, RZ, 0x33, !PT ;  /* 0x00000021ff02a212 */ /* 0x000fc800078e33ff */
[----:B------:R-:W-:Y:S02]  /*0320*/  IADD3 R3, PT, PT, R9, R2, RZ ;  /* 0x0000000209037210 */ /* 0x000fe40007ffe0ff */
[----:B------:R-:W-:-:S07]  /*0330*/  IADD3 R2, PT, PT, R33, R32, RZ ;  /* 0x0000002021027210 */ /* 0x000fce0007ffe0ff */
.L_x_11:
[----:B------:R-:W-:Y:S01]  /*0340*/  ISETP.GT.U32.AND P0, PT, R34, 0x1ff, PT ;  /* 0x000001ff2200780c */ /* 0x000fe20003f04070 */
[----:B------:R-:W0:Y:S01]  /*0350*/  LDCU UR5, c[0x0][0x3a0] ;  /* 0x00007400ff0577ac */ /* 0x000e220008000800 */
[----:B------:R-:W-:Y:S11]  /*0360*/  BSSY.RECONVERGENT B0, `(.L_x_1) ;  /* 0x00000ec000007945 */ /* 0x000ff60003800200 */
[----:B------:R-:W-:Y:S05]  /*0370*/  @P0 BRA `(.L_x_2) ;  /* 0x0000000c00a80947 */ /* 0x000fea0003800000 */
[C---:B------:R-:W-:Y:S01]  /*0380*/  VIADD R7, R3.reuse, 0x1 ;  /* 0x0000000103077836 */ /* 0x040fe20000000000 */
[----:B------:R-:W-:Y:S01]  /*0390*/  BSSY.RECONVERGENT B1, `(.L_x_3) ;  /* 0x0000036000017945 */ /* 0x000fe20003800200 */
[----:B------:R-:W-:Y:S02]  /*03a0*/  ISETP.GE.U32.AND P2, PT, R3, 0x3, PT ;  /* 0x000000030300780c */ /* 0x000fe40003f46070 */
[----:B------:R-:W-:Y:S02]  /*03b0*/  MOV R18, R34 ;  /* 0x0000002200127202 */ /* 0x000fe40000000f00 */
[----:B------:R-:W-:-:S04]  /*03c0*/  LOP3.LUT R7, R7, 0x3, RZ, 0xc0, !PT ;  /* 0x0000000307077812 */ /* 0x000fc800078ec0ff */
[----:B------:R-:W-:-:S13]  /*03d0*/  ISETP.NE.AND P1, PT, R7, RZ, PT ;  /* 0x000000ff0700720c */ /* 0x000fda0003f25270 */
[----:B------:R-:W-:Y:S05]  /*03e0*/  @!P1 BRA `(.L_x_4) ;  /* 0x0000000000c09947 */ /* 0x000fea0003800000 */
[----:B------:R-:W1:Y:S01]  /*03f0*/  LDC R14, c[0x0][0x3a0] ;  /* 0x0000e800ff0e7b82 */ /* 0x000e620000000800 */
[----:B------:R-:W-:Y:S02]  /*0400*/  SHF.R.U32.HI R16, RZ, 0x3, R34 ;  /* 0x00000003ff107819 */ /* 0x000fe40000011622 */
[----:B------:R-:W-:Y:S02]  /*0410*/  LOP3.LUT R9, R34, 0x7, RZ, 0xc0, !PT ;  /* 0x0000000722097812 */ /* 0x000fe400078ec0ff */
[----:B------:R-:W-:-:S03]  /*0420*/  IADD3 R12, PT, PT, R16, UR4, RZ ;  /* 0x00000004100c7c10 */ /* 0x000fc6000fffe0ff */
[----:B------:R-:W2:Y:S02]  /*0430*/  LDC.64 R10, c[0x0][0x380] ;  /* 0x0000e000ff0a7b82 */ /* 0x000ea40000000a00 */
[----:B-1----:R-:W-:-:S05]  /*0440*/  IMAD R9, R12, R14, R9 ;  /* 0x0000000e0c097224 */ /* 0x002fca00078e0209 */
[----:B------:R-:W-:-:S05]  /*0450*/  LEA R13, R0, R9, 0x3 ;  /* 0x00000009000d7211 */ /* 0x000fca00078e18ff */
[----:B--2---:R-:W-:-:S06]  /*0460*/  IMAD.WIDE R12, R13, 0x4, R10 ;  /* 0x000000040d0c7825 */ /* 0x004fcc00078e020a */
[----:B------:R-:W2:Y:S01]  /*0470*/  LDG.E R12, desc[UR8][R12.64] ;  /* 0x000000080c0c7981 */ /* 0x000ea2000c1e1900 */
[----:B------:R-:W-:Y:S02]  /*0480*/  MOV R9, 0x400 ;  /* 0x0000040000097802 */ /* 0x000fe40000000f00 */
[----:B------:R-:W-:Y:S01]  /*0490*/  SHF.L.U32 R15, R34, 0x2, RZ ;  /* 0x00000002220f7819 */ /* 0x000fe200000006ff */
[----:B------:R-:W1:Y:S01]  /*04a0*/  S2R R18, SR_CgaCtaId ;  /* 0x0000000000127919 */ /* 0x000e620000008800 */
[----:B------:R-:W-:Y:S02]  /*04b0*/  ISETP.NE.AND P0, PT, R7, 0x1, PT ;  /* 0x000000010700780c */ /* 0x000fe40003f05270 */
[----:B------:R-:W-:Y:S02]  /*04c0*/  LOP3.LUT R15, R15, 0x1c, RZ, 0xc0, !PT ;  /* 0x0000001c0f0f7812 */ /* 0x000fe400078ec0ff */
[----:B-1----:R-:W-:Y:S02]  /*04d0*/  LEA R9, R18, R9, 0x18 ;  /* 0x0000000912097211 */ /* 0x002fe400078ec0ff */
[----:B------:R-:W-:-:S03]  /*04e0*/  MOV R18, R32 ;  /* 0x0000002000127202 */ /* 0x000fc60000000f00 */
[----:B------:R-:W-:-:S05]  /*04f0*/  IMAD R16, R16, 0x20, R9 ;  /* 0x0000002010107824 */ /* 0x000fca00078e0209 */
[----:B------:R-:W-:-:S05]  /*0500*/  IADD3 R15, PT, PT, R16, R15, RZ ;  /* 0x0000000f100f7210 */ /* 0x000fca0007ffe0ff */
[----:B--2---:R1:W-:Y:S01]  /*0510*/  STS [R15], R12 ;  /* 0x0000000c0f007388 */ /* 0x0043e20000000800 */
[----:B------:R-:W-:Y:S05]  /*0520*/  @!P0 BRA `(.L_x_4) ;  /* 0x0000000000708947 */ /* 0x000fea0003800000 */
[----:B------:R-:W-:Y:S02]  /*0530*/  SHF.R.U32.HI R18, RZ, 0x3, R32 ;  /* 0x00000003ff127819 */ /* 0x000fe40000011620 */
[----:B------:R-:W-:Y:S02]  /*0540*/  ISETP.NE.AND P0, PT, R7, 0x2, PT ;  /* 0x000000020700780c */ /* 0x000fe40003f05270 */
[----:B------:R-:W-:Y:S02]  /*0550*/  SHF.R.U32.HI R16, RZ, 0x3, R2 ;  /* 0x00000003ff107819 */ /* 0x000fe40000011602 */
[----:B------:R-:W-:Y:S02]  /*0560*/  LOP3.LUT R13, R32, 0x7, RZ, 0xc0, !PT ;  /* 0x00000007200d7812 */ /* 0x000fe400078ec0ff */
[----:B-1----:R-:W-:Y:S02]  /*0570*/  IADD3 R12, PT, PT, R18, UR4, RZ ;  /* 0x00000004120c7c10 */ /* 0x002fe4000fffe0ff */
[----:B------:R-:W-:-:S02]  /*0580*/  LOP3.LUT R15, R2, 0x7, RZ, 0xc0, !PT ;  /* 0x00000007020f7812 */ /* 0x000fc400078ec0ff */
[----:B------:R-:W-:Y:S01]  /*0590*/  IADD3 R17, PT, PT, R16, UR4, RZ ;  /* 0x0000000410117c10 */ /* 0x000fe2000fffe0ff */
[----:B------:R-:W-:-:S04]  /*05a0*/  IMAD R13, R12, R14, R13 ;  /* 0x0000000e0c0d7224 */ /* 0x000fc800078e020d */
[----:B------:R-:W-:Y:S01]  /*05b0*/  IMAD R15, R17, R14, R15 ;  /* 0x0000000e110f7224 */ /* 0x000fe200078e020f */
[----:B------:R-:W-:-:S03]  /*05c0*/  LEA R13, R0, R13, 0x3 ;  /* 0x0000000d000d7211 */ /* 0x000fc600078e18ff */
[----:B------:R-:W-:Y:S02]  /*05d0*/  @P0 IMAD R15, R0, 0x8, R15 ;  /* 0x00000008000f0824 */ /* 0x000fe400078e020f */
[----:B------:R-:W-:-:S04]  /*05e0*/  IMAD.WIDE R12, R13, 0x4, R10 ;  /* 0x000000040d0c7825 */ /* 0x000fc800078e020a */
[----:B------:R-:W-:Y:S02]  /*05f0*/  @P0 IMAD.WIDE R10, R15, 0x4, R10 ;  /* 0x000000040f0a0825 */ /* 0x000fe400078e020a */
[----:B------:R-:W2:Y:S04]  /*0600*/  LDG.E R12, desc[UR8][R12.64] ;  /* 0x000000080c0c7981 */ /* 0x000ea8000c1e1900 */
[----:B------:R1:W3:Y:S01]  /*0610*/  @P0 LDG.E R10, desc[UR8][R10.64] ;  /* 0x000000080a0a0981 */ /* 0x0002e2000c1e1900 */
[----:B------:R-:W-:Y:S02]  /*0620*/  SHF.L.U32 R14, R32, 0x2, RZ ;  /* 0x00000002200e7819 */ /* 0x000fe400000006ff */
[----:B------:R-:W-:Y:S02]  /*0630*/  SHF.L.U32 R15, R2, 0x2, RZ ;  /* 0x00000002020f7819 */ /* 0x000fe400000006ff */
[----:B------:R-:W-:-:S02]  /*0640*/  LEA R18, R18, R9, 0x5 ;  /* 0x0000000912127211 */ /* 0x000fc400078e28ff */
[----:B------:R-:W-:Y:S02]  /*0650*/  LEA R16, R16, R9, 0x5 ;  /* 0x0000000910107211 */ /* 0x000fe400078e28ff */
[----:B------:R-:W-:Y:S02]  /*0660*/  LOP3.LUT R9, R14, 0x1c, RZ, 0xc0, !PT ;  /* 0x0000001c0e097812 */ /* 0x000fe400078ec0ff */
[----:B------:R-:W-:Y:S02]  /*0670*/  LOP3.LUT R15, R15, 0x1c, RZ, 0xc0, !PT ;  /* 0x0000001c0f0f7812 */ /* 0x000fe400078ec0ff */
[----:B------:R-:W-:Y:S02]  /*0680*/  IADD3 R9, PT, PT, R18, R9, RZ ;  /* 0x0000000912097210 */ /* 0x000fe40007ffe0ff */
[-C--:B-1----:R-:W-:Y:S01]  /*0690*/  IADD3 R11, PT, PT, R33, R2.reuse, RZ ;  /* 0x00000002210b7210 */ /* 0x082fe20007ffe0ff */
[----:B------:R-:W-:Y:S01]  /*06a0*/  IMAD.IADD R15, R16, 0x1, R15 ;  /* 0x00000001100f7824 */ /* 0x000fe200078e020f */
[----:B------:R-:W-:-:S02]  /*06b0*/  MOV R18, R2 ;  /* 0x0000000200127202 */ /* 0x000fc40000000f00 */
[----:B------:R-:W-:Y:S01]  /*06c0*/  @P0 MOV R18, R11 ;  /* 0x0000000b00120202 */ /* 0x000fe20000000f00 */
[----:B--2---:R2:W-:Y:S04]  /*06d0*/  STS [R9], R12 ;  /* 0x0000000c09007388 */ /* 0x0045e80000000800 */
[----:B---3--:R2:W-:Y:S02]  /*06e0*/  @P0 STS [R15], R10 ;  /* 0x0000000a0f000388 */ /* 0x0085e40000000800 */
.L_x_4:
[----:B0-----:R-:W-:Y:S05]  /*06f0*/  BSYNC.RECONVERGENT B1 ;  /* 0x0000000000017941 */ /* 0x001fea0003800200 */
.L_x_3:
[----:B------:R-:W-:Y:S04]  /*0700*/  BSSY.RECONVERGENT B1, `(.L_x_5) ;  /* 0x0000040000017945 */ /* 0x000fe80003800200 */
[----:B------:R-:W-:Y:S05]  /*0710*/  @!P2 BRA `(.L_x_6) ;  /* 0x0000000000f8a947 */ /* 0x000fea0003800000 */
[----:B--2---:R-:W0:Y:S01]  /*0720*/  S2R R10, SR_CgaCtaId ;  /* 0x00000000000a7919 */ /* 0x004e220000008800 */
[----:B------:R-:W-:Y:S01]  /*0730*/  MOV R9, 0x400 ;  /* 0x0000040000097802 */ /* 0x000fe20000000f00 */
[C---:B------:R-:W-:Y:S01]  /*0740*/  IMAD R22, R33.reuse, 0x3, R18 ;  /* 0x0000000321167824 */ /* 0x040fe200078e0212 */
[CC--:B------:R-:W-:Y:S02]  /*0750*/  LEA R20, R33.reuse, R18.reuse, 0x1 ;  /* 0x0000001221147211 */ /* 0x0c0fe400078e08ff */
[----:B------:R-:W-:Y:S02]  /*0760*/  IADD3 R24, PT, PT, R33, R18, RZ ;  /* 0x0000001221187210 */ /* 0x000fe40007ffe0ff */
[----:B0-----:R-:W-:-:S07]  /*0770*/  LEA R9, R10, R9, 0x18 ;  /* 0x000000090a097211 */ /* 0x001fce00078ec0ff */
.L_x_7:
[----:B0-----:R-:W0:Y:S01]  /*0780*/  LDC.64 R10, c[0x0][0x380] ;  /* 0x0000e000ff0a7b82 */ /* 0x001e220000000a00 */
[----:B------:R-:W-:Y:S02]  /*0790*/  LOP3.LUT R13, R18, 0x7, RZ, 0xc0, !PT ;  /* 0x00000007120d7812 */ /* 0x000fe400078ec0ff */
[----:B------:R-:W-:Y:S02]  /*07a0*/  SHF.R.U32.HI R46, RZ, 0x3, R18 ;  /* 0x00000003ff2e7819 */ /* 0x000fe40000011612 */
[----:B-1----:R-:W-:Y:S01]  /*07b0*/  LOP3.LUT R15, R24, 0x7, RZ, 0xc0, !PT ;  /* 0x00000007180f7812 */ /* 0x002fe200078ec0ff */
[----:B------:R-:W-:Y:S01]  /*07c0*/  IMAD R13, R0, 0x8, R13 ;  /* 0x00000008000d7824 */ /* 0x000fe200078e020d */
[----:B------:R-:W-:Y:S02]  /*07d0*/  IADD3 R12, PT, PT, R46, UR4, RZ ;  /* 0x000000042e0c7c10 */ /* 0x000fe4000fffe0ff */
[----:B------:R-:W-:Y:S02]  /*07e0*/  SHF.R.U32.HI R26, RZ, 0x3, R24 ;  /* 0x00000003ff1a7819 */ /* 0x000fe40000011618 */
[----:B------:R-:W-:Y:S01]  /*07f0*/  SHF.R.U32.HI R36, RZ, 0x3, R20 ;  /* 0x00000003ff247819 */ /* 0x000fe20000011614 */
[----:B------:R-:W-:Y:S01]  /*0800*/  IMAD R17, R12, UR5, R13 ;  /* 0x000000050c117c24 */ /* 0x000fe2000f8e020d */
[----:B------:R-:W-:-:S02]  /*0810*/  LOP3.LUT R13, R20, 0x7, RZ, 0xc0, !PT ;  /* 0x00000007140d7812 */ /* 0x000fc400078ec0ff */
[----:B------:R-:W-:Y:S01]  /*0820*/  LOP3.LUT R19, R22, 0x7, RZ, 0xc0, !PT ;  /* 0x0000000716137812 */ /* 0x000fe200078ec0ff */
[----:B------:R-:W-:Y:S01]  /*0830*/  VIADD R14, R36, UR4 ;  /* 0x00000004240e7c36 */ /* 0x000fe20008000000 */
[----:B------:R-:W-:Y:S02]  /*0840*/  SHF.R.U32.HI R44, RZ, 0x3, R22 ;  /* 0x00000003ff2c7819 */ /* 0x000fe40000011616 */
[----:B------:R-:W-:Y:S02]  /*0850*/  LEA R15, R0, R15, 0x3 ;  /* 0x0000000f000f7211 */ /* 0x000fe400078e18ff */
[----:B------:R-:W-:Y:S02]  /*0860*/  IADD3 R12, PT, PT, R26, UR4, RZ ;  /* 0x000000041a0c7c10 */ /* 0x000fe4000fffe0ff */
[C---:B------:R-:W-:Y:S02]  /*0870*/  LEA R13, R0.reuse, R13, 0x3 ;  /* 0x0000000d000d7211 */ /* 0x040fe400078e18ff */
[----:B------:R-:W-:Y:S01]  /*0880*/  LEA R19, R0, R19, 0x3 ;  /* 0x0000001300137211 */ /* 0x000fe200078e18ff */
[----:B------:R-:W-:Y:S01]  /*0890*/  IMAD R15, R12, UR5, R15 ;  /* 0x000000050c0f7c24 */ /* 0x000fe2000f8e020f */
[----:B------:R-:W-:Y:S01]  /*08a0*/  IADD3 R16, PT, PT, R44, UR4, RZ ;  /* 0x000000042c107c10 */ /* 0x000fe2000fffe0ff */
[----:B------:R-:W-:-:S02]  /*08b0*/  IMAD R13, R14, UR5, R13 ;  /* 0x000000050e0d7c24 */ /* 0x000fc4000f8e020d */
[----:B0-----:R-:W-:-:S04]  /*08c0*/  IMAD.WIDE R14, R15, 0x4, R10 ;  /* 0x000000040f0e7825 */ /* 0x001fc800078e020a */
[----:B------:R-:W-:Y:S02]  /*08d0*/  IMAD R19, R16, UR5, R19 ;  /* 0x0000000510137c24 */ /* 0x000fe4000f8e0213 */
[--C-:B------:R-:W-:Y:S01]  /*08e0*/  IMAD.WIDE R16, R17, 0x4, R10.reuse ;  /* 0x0000000411107825 */ /* 0x100fe200078e020a */
[----:B------:R-:W2:Y:S03]  /*08f0*/  LDG.E R14, desc[UR8][R14.64] ;  /* 0x000000080e0e7981 */ /* 0x000ea6000c1e1900 */
[--C-:B------:R-:W-:Y:S02]  /*0900*/  IMAD.WIDE R12, R13, 0x4, R10.reuse ;  /* 0x000000040d0c7825 */ /* 0x100fe400078e020a */
[----:B------:R-:W3:Y:S02]  /*0910*/  LDG.E R16, desc[UR8][R16.64] ;  /* 0x0000000810107981 */ /* 0x000ee4000c1e1900 */
[----:B------:R-:W-:-:S02]  /*0920*/  IMAD.WIDE R10, R19, 0x4, R10 ;  /* 0x00000004130a7825 */ /* 0x000fc400078e020a */
[----:B------:R-:W4:Y:S04]  /*0930*/  LDG.E R12, desc[UR8][R12.64] ;  /* 0x000000080c0c7981 */ /* 0x000f28000c1e1900 */
[----:B------:R-:W5:Y:S01]  /*0940*/  LDG.E R10, desc[UR8][R10.64] ;  /* 0x000000080a0a7981 */ /* 0x000f62000c1e1900 */
[----:B------:R-:W-:Y:S01]  /*0950*/  SHF.L.U32 R21, R18, 0x2, RZ ;  /* 0x0000000212157819 */ /* 0x000fe200000006ff */
[----:B------:R-:W-:Y:S01]  /*0960*/  IMAD.SHL.U32 R23, R20, 0x4, RZ ;  /* 0x0000000414177824 */ /* 0x000fe200078e00ff */
[----:B------:R-:W-:Y:S02]  /*0970*/  LEA R19, R46, R9, 0x5 ;  /* 0x000000092e137211 */ /* 0x000fe400078e28ff */
[----:B------:R-:W-:Y:S02]  /*0980*/  LOP3.LUT R46, R21, 0x1c, RZ, 0xc0, !PT ;  /* 0x0000001c152e7812 */ /* 0x000fe400078ec0ff */
[----:B------:R-:W-:-:S02]  /*0990*/  SHF.L.U32 R21, R24, 0x2, RZ ;  /* 0x0000000218157819 */ /* 0x000fc400000006ff */
[----:B------:R-:W-:Y:S02]  /*09a0*/  SHF.L.U32 R25, R22, 0x2, RZ ;  /* 0x0000000216197819 */ /* 0x000fe400000006ff */
[-C--:B------:R-:W-:Y:S02]  /*09b0*/  LEA R26, R26, R9.reuse, 0x5 ;  /* 0x000000091a1a7211 */ /* 0x080fe400078e28ff */
[----:B------:R-:W-:Y:S02]  /*09c0*/  LOP3.LUT R21, R21, 0x1c, RZ, 0xc0, !PT ;  /* 0x0000001c15157812 */ /* 0x000fe400078ec0ff */
[-C--:B------:R-:W-:Y:S02]  /*09d0*/  LEA R36, R36, R9.reuse, 0x5 ;  /* 0x0000000924247211 */ /* 0x080fe400078e28ff */
[----:B------:R-:W-:Y:S02]  /*09e0*/  LOP3.LUT R23, R23, 0x1c, RZ, 0xc0, !PT ;  /* 0x0000001c17177812 */ /* 0x000fe400078ec0ff */
[----:B------:R-:W-:-:S02]  /*09f0*/  LEA R44, R44, R9, 0x5 ;  /* 0x000000092c2c7211 */ /* 0x000fc400078e28ff */
[----:B------:R-:W-:Y:S02]  /*0a00*/  LOP3.LUT R25, R25, 0x1c, RZ, 0xc0, !PT ;  /* 0x0000001c19197812 */ /* 0x000fe400078ec0ff */
[----:B------:R-:W-:Y:S01]  /*0a10*/  IADD3 R19, PT, PT, R19, R46, RZ ;  /* 0x0000002e13137210 */ /* 0x000fe20007ffe0ff */
[----:B------:R-:W-:Y:S01]  /*0a20*/  IMAD.IADD R23, R36, 0x1, R23 ;  /* 0x0000000124177824 */ /* 0x000fe200078e0217 */
[----:B------:R-:W-:Y:S02]  /*0a30*/  IADD3 R21, PT, PT, R26, R21, RZ ;  /* 0x000000151a157210 */ /* 0x000fe40007ffe0ff */
[----:B------:R-:W-:Y:S02]  /*0a40*/  IADD3 R25, PT, PT, R44, R25, RZ ;  /* 0x000000192c197210 */ /* 0x000fe40007ffe0ff */
[----:B------:R-:W-:-:S04]  /*0a50*/  IADD3 R18, PT, PT, R33, R18, R33 ;  /* 0x0000001221127210 */ /* 0x000fc80007ffe021 */
[----:B------:R-:W-:-:S04]  /*0a60*/  IADD3 R18, PT, PT, R33, R18, R33 ;  /* 0x0000001221127210 */ /* 0x000fc80007ffe021 */
[----:B------:R-:W-:Y:S02]  /*0a70*/  ISETP.GE.U32.AND P0, PT, R18, 0x200, PT ;  /* 0x000002001200780c */ /* 0x000fe40003f06070 */
[C---:B------:R-:W-:Y:S02]  /*0a80*/  LEA R20, R33.reuse, R20, 0x2 ;  /* 0x0000001421147211 */ /* 0x040fe400078e10ff */
[C---:B------:R-:W-:Y:S02]  /*0a90*/  LEA R22, R33.reuse, R22, 0x2 ;  /* 0x0000001621167211 */ /* 0x040fe400078e10ff */
[----:B------:R-:W-:Y:S01]  /*0aa0*/  LEA R24, R33, R24, 0x2 ;  /* 0x0000001821187211 */ /* 0x000fe200078e10ff */
[----:B---3--:R0:W-:Y:S04]  /*0ab0*/  STS [R19], R16 ;  /* 0x0000001013007388 */ /* 0x0081e80000000800 */
[----:B--2---:R0:W-:Y:S04]  /*0ac0*/  STS [R21], R14 ;  /* 0x0000000e15007388 */ /* 0x0041e80000000800 */
[----:B----4-:R0:W-:Y:S04]  /*0ad0*/  STS [R23], R12 ;  /* 0x0000000c17007388 */ /* 0x0101e80000000800 */
[----:B-----5:R0:W-:Y:S01]  /*0ae0*/  STS [R25], R10 ;  /* 0x0000000a19007388 */ /* 0x0201e20000000800 */
[----:B------:R-:W-:Y:S05]  /*0af0*/  @!P0 BRA `(.L_x_7) ;  /* 0xfffffffc00208947 */ /* 0x000fea000383ffff */
.L_x_6:
[----:B------:R-:W-:Y:S05]  /*0b00*/  BSYNC.RECONVERGENT B1 ;  /* 0x0000000000017941 */ /* 0x000fea0003800200 */
.L_x_5:
[----:B------:R-:W-:Y:S01]  /*0b10*/  BSSY.RECONVERGENT B1, `(.L_x_8) ;  /* 0x0000033000017945 */ /* 0x000fe20003800200 */
[----:B------:R-:W-:-:S03]  /*0b20*/  MOV R18, R34 ;  /* 0x0000002200127202 */ /* 0x000fc60000000f00 */
[----:B------:R-:W-:Y:S05]  /*0b30*/  @!P1 BRA `(.L_x_9) ;  /* 0x0000000000c09947 */ /* 0x000fea0003800000 */
[----:B--2---:R-:W2:Y:S01]  /*0b40*/  LDC R9, c[0x0][0x39c] ;  /* 0x0000e700ff097b82 */ /* 0x004ea20000000800 */
[----:B01----:R-:W-:Y:S02]  /*0b50*/  LOP3.LUT R12, R34, 0x3f, RZ, 0xc0, !PT ;  /* 0x0000003f220c7812 */ /* 0x003fe400078ec0ff */
[----:B------:R-:W-:-:S03]  /*0b60*/  SHF.R.U32.HI R15, RZ, 0x6, R34 ;  /* 0x00000006ff0f7819 */ /* 0x000fc60000011622 */
[----:B------:R-:W-:Y:S01]  /*0b70*/  VIADD R13, R12, UR4 ;  /* 0x000000040c0d7c36 */ /* 0x000fe20008000000 */
[----:B------:R-:W-:Y:S01]  /*0b80*/  LEA R12, R0, R15, 0x3 ;  /* 0x0000000f000c7211 */ /* 0x000fe200078e18ff */
[----:B------:R-:W0:Y:S04]  /*0b90*/  LDC.64 R10, c[0x0][0x388] ;  /* 0x0000e200ff0a7b82 */ /* 0x000e280000000a00 */
[----:B--2---:R-:W-:-:S04]  /*0ba0*/  IMAD R13, R12, R9, R13 ;  /* 0x000000090c0d7224 */ /* 0x004fc800078e020d */
[----:B0-----:R-:W-:-:S06]  /*0bb0*/  IMAD.WIDE R12, R13, 0x4, R10 ;  /* 0x000000040d0c7825 */ /* 0x001fcc00078e020a */
[----:B------:R-:W2:Y:S01]  /*0bc0*/  LDG.E R12, desc[UR8][R12.64] ;  /* 0x000000080c0c7981 */ /* 0x000ea2000c1e1900 */
[----:B------:R-:W-:Y:S01]  /*0bd0*/  MOV R14, 0x400 ;  /* 0x00000400000e7802 */ /* 0x000fe20000000f00 */
[----:B------:R-:W-:Y:S01]  /*0be0*/  IMAD.MOV.U32 R18, RZ, RZ, R32 ;  /* 0x000000ffff127224 */ /* 0x000fe200078e0020 */
[----:B------:R-:W-:Y:S01]  /*0bf0*/  SHF.L.U32 R17, R34, 0x2, RZ ;  /* 0x0000000222117819 */ /* 0x000fe200000006ff */
[----:B------:R-:W0:Y:S01]  /*0c00*/  S2R R16, SR_CgaCtaId ;  /* 0x0000000000107919 */ /* 0x000e220000008800 */
[----:B------:R-:W-:Y:S02]  /*0c10*/  IADD3 R19, PT, PT, R14, 0x800, RZ ;  /* 0x000008000e137810 */ /* 0x000fe40007ffe0ff */
[----:B------:R-:W-:Y:S02]  /*0c20*/  ISETP.NE.AND P0, PT, R7, 0x1, PT ;  /* 0x000000010700780c */ /* 0x000fe40003f05270 */
[----:B0-----:R-:W-:Y:S02]  /*0c30*/  LEA R14, R16, R19, 0x18 ;  /* 0x00000013100e7211 */ /* 0x001fe400078ec0ff */
[----:B------:R-:W-:-:S02]  /*0c40*/  LOP3.LUT R16, R17, 0xfc, RZ, 0xc0, !PT ;  /* 0x000000fc11107812 */ /* 0x000fc400078ec0ff */
[----:B------:R-:W-:-:S04]  /*0c50*/  LEA R15, R15, R14, 0x8 ;  /* 0x0000000e0f0f7211 */ /* 0x000fc800078e40ff */
[----:B------:R-:W-:-:S05]  /*0c60*/  IADD3 R15, PT, PT, R15, R16, RZ ;  /* 0x000000100f0f7210 */ /* 0x000fca0007ffe0ff */
[----:B--2---:R3:W-:Y:S01]  /*0c70*/  STS [R15], R12 ;  /* 0x0000000c0f007388 */ /* 0x0047e20000000800 */
[----:B------:R-:W-:Y:S05]  /*0c80*/  @!P0 BRA `(.L_x_9) ;  /* 0x00000000006c8947 */ /* 0x000fea0003800000 */
[----:B------:R-:W-:Y:S02]  /*0c90*/  ISETP.NE.AND P0, PT, R7, 0x2, PT ;  /* 0x000000020700780c */ /* 0x000fe40003f05270 */
[----:B------:R-:W-:Y:S02]  /*0ca0*/  LOP3.LUT R7, R32, 0x3f, RZ, 0xc0, !PT ;  /* 0x0000003f20077812 */ /* 0x000fe400078ec0ff */
[----:B---3--:R-:W-:Y:S02]  /*0cb0*/  SHF.R.U32.HI R15, RZ, 0x6, R32 ;  /* 0x00000006ff0f7819 */ /* 0x008fe40000011620 */
[----:B------:R-:W-:Y:S02]  /*0cc0*/  SHF.R.U32.HI R17, RZ, 0x6, R2 ;  /* 0x00000006ff117819 */ /* 0x000fe40000011602 */
[----:B------:R-:W-:Y:S02]  /*0cd0*/  IADD3 R7, PT, PT, R7, UR4, RZ ;  /* 0x0000000407077c10 */ /* 0x000fe4000fffe0ff */
[----:B------:R-:W-:-:S03]  /*0ce0*/  LEA R12, R0, R15, 0x3 ;  /* 0x0000000f000c7211 */ /* 0x000fc600078e18ff */
[----:B------:R-:W-:Y:S02]  /*0cf0*/  @P0 LOP3.LUT R13, R2, 0x3f, RZ, 0xc0, !PT ;  /* 0x0000003f020d0812 */ /* 0x000fe400078ec0ff */
[----:B------:R-:W-:Y:S01]  /*0d00*/  @P0 LEA R16, R0, R17, 0x3 ;  /* 0x0000001100100211 */ /* 0x000fe200078e18ff */
[----:B------:R-:W-:Y:S01]  /*0d10*/  IMAD R7, R12, R9, R7 ;  /* 0x000000090c077224 */ /* 0x000fe200078e0207 */
[----:B------:R-:W-:-:S05]  /*0d20*/  @P0 IADD3 R13, PT, PT, R13, UR4, RZ ;  /* 0x000000040d0d0c10 */ /* 0x000fca000fffe0ff */
[----:B------:R-:W-:Y:S02]  /*0d30*/  @P0 IMAD R9, R16, R9, R13 ;  /* 0x0000000910090224 */ /* 0x000fe400078e020d */
[----:B------:R-:W-:-:S04]  /*0d40*/  IMAD.WIDE R12, R7, 0x4, R10 ;  /* 0x00000004070c7825 */ /* 0x000fc800078e020a */
[----:B------:R-:W-:Y:S02]  /*0d50*/  @P0 IMAD.WIDE R10, R9, 0x4, R10 ;  /* 0x00000004090a0825 */ /* 0x000fe400078e020a */
[----:B------:R-:W2:Y:S04]  /*0d60*/  LDG.E R12, desc[UR8][R12.64] ;  /* 0x000000080c0c7981 */ /* 0x000ea8000c1e1900 */
[----:B------:R-:W3:Y:S01]  /*0d70*/  @P0 LDG.E R10, desc[UR8][R10.64] ;  /* 0x000000080a0a0981 */ /* 0x000ee2000c1e1900 */
[----:B------:R-:W-:Y:S01]  /*0d80*/  SHF.L.U32 R7, R32, 0x2, RZ ;  /* 0x0000000220077819 */ /* 0x000fe200000006ff */
[----:B------:R-:W-:Y:S01]  /*0d90*/  IMAD.SHL.U32 R9, R2, 0x4, RZ ;  /* 0x0000000402097824 */ /* 0x000fe200078e00ff */
[-C--:B------:R-:W-:Y:S02]  /*0da0*/  LEA R15, R15, R14.reuse, 0x8 ;  /* 0x0000000e0f0f7211 */ /* 0x080fe400078e40ff */
[----:B------:R-:W-:-:S02]  /*0db0*/  LEA R17, R17, R14, 0x8 ;  /* 0x0000000e11117211 */ /* 0x000fc400078e40ff */
[----:B------:R-:W-:Y:S02]  /*0dc0*/  LOP3.LUT R14, R7, 0xfc, RZ, 0xc0, !PT ;  /* 0x000000fc070e7812 */ /* 0x000fe400078ec0ff */
[----:B------:R-:W-:Y:S02]  /*0dd0*/  LOP3.LUT R16, R9, 0xfc, RZ, 0xc0, !PT ;  /* 0x000000fc09107812 */ /* 0x000fe400078ec0ff */
[----:B------:R-:W-:Y:S02]  /*0de0*/  IADD3 R15, PT, PT, R15, R14, RZ ;  /* 0x0000000e0f0f7210 */ /* 0x000fe40007ffe0ff */
[----:B------:R-:W-:Y:S02]  /*0df0*/  IADD3 R17, PT, PT, R17, R16, RZ ;  /* 0x0000001011117210 */ /* 0x000fe40007ffe0ff */
[----:B------:R-:W-:Y:S01]  /*0e00*/  MOV R18, R2 ;  /* 0x0000000200127202 */ /* 0x000fe20000000f00 */
[----:B------:R-:W-:Y:S01]  /*0e10*/  @P0 IMAD.IADD R18, R33, 0x1, R2 ;  /* 0x0000000121120824 */ /* 0x000fe200078e0202 */
[----:B--2---:R4:W-:Y:S04]  /*0e20*/  STS [R15], R12 ;  /* 0x0000000c0f007388 */ /* 0x0049e80000000800 */
[----:B---3--:R4:W-:Y:S02]  /*0e30*/  @P0 STS [R17], R10 ;  /* 0x0000000a11000388 */ /* 0x0089e40000000800 */
.L_x_9:
[----:B------:R-:W-:Y:S05]  /*0e40*/  BSYNC.RECONVERGENT B1 ;  /* 0x0000000000017941 */ /* 0x000fea0003800200 */
.L_x_8:
[----:B------:R-:W-:Y:S05]  /*0e50*/  @!P2 BRA `(.L_x_2) ;  /* 0x0000000000f0a947 */ /* 0x000fea0003800000 */
[----:B0-2-4-:R-:W0:Y:S01]  /*0e60*/  S2R R10, SR_CgaCtaId ;  /* 0x00000000000a7919 */ /* 0x015e220000008800 */
[----:B------:R-:W-:-:S04]  /*0e70*/  MOV R7, 0x400 ;  /* 0x0000040000077802 */ /* 0x000fc80000000f00 */
[----:B------:R-:W-:-:S04]  /*0e80*/  IADD3 R7, PT, PT, R7, 0x800, RZ ;  /* 0x0000080007077810 */ /* 0x000fc80007ffe0ff */
[----:B0-----:R-:W-:-:S07]  /*0e90*/  LEA R7, R10, R7, 0x18 ;  /* 0x000000070a077211 */ /* 0x001fce00078ec0ff */
.L_x_10:
[----:B0-----:R-:W0:Y:S01]  /*0ea0*/  LDCU UR6, c[0x0][0x39c] ;  /* 0x00007380ff0677ac */ /* 0x001e220008000800 */
[----:B------:R-:W2:Y:S01]  /*0eb0*/  LDC.64 R10, c[0x0][0x388] ;  /* 0x0000e200ff0a7b82 */ /* 0x000ea20000000a00 */
[C---:B------:R-:W-:Y:S02]  /*0ec0*/  IADD3 R20, PT, PT, R33.reuse, R18, RZ ;  /* 0x0000001221147210 */ /* 0x040fe40007ffe0ff */
[----:B-1-3--:R-:W-:Y:S02]  /*0ed0*/  LOP3.LUT R12, R18, 0x3f, RZ, 0xc0, !PT ;  /* 0x0000003f120c7812 */ /* 0x00afe400078ec0ff */
[----:B------:R-:W-:Y:S02]  /*0ee0*/  SHF.R.U32.HI R9, RZ, 0x6, R18 ;  /* 0x00000006ff097819 */ /* 0x000fe40000011612 */
[----:B------:R-:W-:Y:S02]  /*0ef0*/  IADD3 R22, PT, PT, R33, R20, RZ ;  /* 0x0000001421167210 */ /* 0x000fe40007ffe0ff */
[----:B------:R-:W-:-:S02]  /*0f00*/  IADD3 R12, PT, PT, R12, UR4, RZ ;  /* 0x000000040c0c7c10 */ /* 0x000fc4000fffe0ff */
[----:B------:R-:W-:Y:S02]  /*0f10*/  LEA R17, R0, R9, 0x3 ;  /* 0x0000000900117211 */ /* 0x000fe400078e18ff */
[----:B------:R-:W-:Y:S02]  /*0f20*/  IADD3 R24, PT, PT, R33, R22, RZ ;  /* 0x0000001621187210 */ /* 0x000fe40007ffe0ff */
[----:B------:R-:W-:Y:S02]  /*0f30*/  LOP3.LUT R13, R20, 0x3f, RZ, 0xc0, !PT ;  /* 0x0000003f140d7812 */ /* 0x000fe400078ec0ff */
[----:B------:R-:W-:Y:S01]  /*0f40*/  SHF.R.U32.HI R19, RZ, 0x6, R20 ;  /* 0x00000006ff137819 */ /* 0x000fe20000011614 */
[----:B0-----:R-:W-:Y:S01]  /*0f50*/  IMAD R17, R17, UR6, R12 ;  /* 0x0000000611117c24 */ /* 0x001fe2000f8e020c */
[----:B------:R-:W-:Y:S01]  /*0f60*/  LOP3.LUT R14, R22, 0x3f, RZ, 0xc0, !PT ;  /* 0x0000003f160e7812 */ /* 0x000fe200078ec0ff */
[----:B------:R-:W-:Y:S01]  /*0f70*/  VIADD R13, R13, UR4 ;  /* 0x000000040d0d7c36 */ /* 0x000fe20008000000 */
[----:B------:R-:W-:-:S02]  /*0f80*/  SHF.R.U32.HI R21, RZ, 0x6, R22 ;  /* 0x00000006ff157819 */ /* 0x000fc40000011616 */
[----:B------:R-:W-:Y:S02]  /*0f90*/  LOP3.LUT R16, R24, 0x3f, RZ, 0xc0, !PT ;  /* 0x0000003f18107812 */ /* 0x000fe400078ec0ff */
[----:B------:R-:W-:Y:S02]  /*0fa0*/  SHF.R.U32.HI R23, RZ, 0x6, R24 ;  /* 0x00000006ff177819 */ /* 0x000fe40000011618 */
[----:B------:R-:W-:Y:S02]  /*0fb0*/  LEA R12, R0, R19, 0x3 ;  /* 0x00000013000c7211 */ /* 0x000fe400078e18ff */
[----:B------:R-:W-:Y:S01]  /*0fc0*/  IADD3 R14, PT, PT, R14, UR4, RZ ;  /* 0x000000040e0e7c10 */ /* 0x000fe2000fffe0ff */
[C---:B------:R-:W-:Y:S01]  /*0fd0*/  IMAD R27, R0.reuse, 0x8, R23 ;  /* 0x00000008001b7824 */ /* 0x040fe200078e0217 */
[----:B------:R-:W-:Y:S01]  /*0fe0*/  LEA R15, R0, R21, 0x3 ;  /* 0x00000015000f7211 */ /* 0x000fe200078e18ff */
[----:B------:R-:W-:Y:S01]  /*0ff0*/  IMAD R13, R12, UR6, R13 ;  /* 0x000000060c0d7c24 */ /* 0x000fe2000f8e020d */
[----:B------:R-:W-:-:S03]  /*1000*/  IADD3 R16, PT, PT, R16, UR4, RZ ;  /* 0x0000000410107c10 */ /* 0x000fc6000fffe0ff */
[----:B------:R-:W-:Y:S02]  /*1010*/  IMAD R25, R15, UR6, R14 ;  /* 0x000000060f197c24 */ /* 0x000fe4000f8e020e */
[----:B------:R-:W-:Y:S02]  /*1020*/  IMAD R27, R27, UR6, R16 ;  /* 0x000000061b1b7c24 */ /* 0x000fe4000f8e0210 */
[----:B--2---:R-:W-:-:S04]  /*1030*/  IMAD.WIDE R16, R17, 0x4, R10 ;  /* 0x0000000411107825 */ /* 0x004fc800078e020a */
[--C-:B------:R-:W-:Y:S02]  /*1040*/  IMAD.WIDE R14, R13, 0x4, R10.reuse ;  /* 0x000000040d0e7825 */ /* 0x100fe400078e020a */
[----:B------:R-:W2:Y:S02]  /*1050*/  LDG.E R16, desc[UR8][R16.64] ;  /* 0x0000000810107981 */ /* 0x000ea4000c1e1900 */
[--C-:B------:R-:W-:Y:S02]  /*1060*/  IMAD.WIDE R12, R25, 0x4, R10.reuse ;  /* 0x00000004190c7825 */ /* 0x100fe400078e020a */
[----:B------:R-:W3:Y:S02]  /*1070*/  LDG.E R14, desc[UR8][R14.64] ;  /* 0x000000080e0e7981 */ /* 0x000ee4000c1e1900 */
[----:B------:R-:W-:Y:S02]  /*1080*/  IMAD.WIDE R10, R27, 0x4, R10 ;  /* 0x000000041b0a7825 */ /* 0x000fe400078e020a */
[----:B------:R-:W4:Y:S04]  /*1090*/  LDG.E R12, desc[UR8][R12.64] ;  /* 0x000000080c0c7981 */ /* 0x000f28000c1e1900 */
[----:B------:R-:W5:Y:S01]  /*10a0*/  LDG.E R10, desc[UR8][R10.64] ;  /* 0x000000080a0a7981 */ /* 0x000f62000c1e1900 */
[----:B------:R-:W-:Y:S01]  /*10b0*/  SHF.L.U32 R18, R18, 0x2, RZ ;  /* 0x0000000212127819 */ /* 0x000fe200000006ff */
[----:B------:R-:W-:Y:S01]  /*10c0*/  IMAD.SHL.U32 R25, R24, 0x4, RZ ;  /* 0x0000000418197824 */ /* 0x000fe200078e00ff */
        /* <DEDUP_REMOVED lines=8> */
[----:B------:R-:W-:Y:S02]  /*1150*/  LOP3.LUT R26, R25, 0xfc, RZ, 0xc0, !PT ;  /* 0x000000fc191a7812 */ /* 0x000fe400078ec0ff */
[----:B------:R-:W-:Y:S02]  /*1160*/  LEA R23, R23, R7, 0x8 ;  /* 0x0000000717177211 */ /* 0x000fe400078e40ff */
[----:B------:R-:W-:Y:S02]  /*1170*/  IADD3 R9, PT, PT, R9, R18, RZ ;  /* 0x0000001209097210 */ /* 0x000fe40007ffe0ff */
[----:B------:R-:W-:Y:S01]  /*1180*/  IADD3 R19, PT, PT, R19, R20, RZ ;  /* 0x0000001413137210 */ /* 0x000fe20007ffe0ff */
[----:B------:R-:W-:Y:S01]  /*1190*/  IMAD.IADD R23, R23, 0x1, R26 ;  /* 0x0000000117177824 */ /* 0x000fe200078e021a */
[----:B------:R-:W-:-:S02]  /*11a0*/  IADD3 R21, PT, PT, R21, R22, RZ ;  /* 0x0000001615157210 */ /* 0x000fc40007ffe0ff */
[----:B------:R-:W-:-:S04]  /*11b0*/  IADD3 R18, PT, PT, R33, R24, RZ ;  /* 0x0000001821127210 */ /* 0x000fc80007ffe0ff */
[----:B------:R-:W-:Y:S01]  /*11c0*/  ISETP.GE.U32.AND P0, PT, R18, 0x200, PT ;  /* 0x000002001200780c */ /* 0x000fe20003f06070 */
[----:B--2---:R0:W-:Y:S04]  /*11d0*/  STS [R9], R16 ;  /* 0x0000001009007388 */ /* 0x0041e80000000800 */
[----:B---3--:R0:W-:Y:S04]  /*11e0*/  STS [R19], R14 ;  /* 0x0000000e13007388 */ /* 0x0081e80000000800 */
[----:B----4-:R0:W-:Y:S04]  /*11f0*/  STS [R21], R12 ;  /* 0x0000000c15007388 */ /* 0x0101e80000000800 */
[----:B-----5:R0:W-:Y:S01]  /*1200*/  STS [R23], R10 ;  /* 0x0000000a17007388 */ /* 0x0201e20000000800 */
[----:B------:R-:W-:Y:S05]  /*1210*/  @!P0 BRA `(.L_x_10) ;  /* 0xfffffffc00208947 */ /* 0x000fea000383ffff */
.L_x_2:
[----:B0-----:R-:W-:Y:S05]  /*1220*/  BSYNC.RECONVERGENT B0 ;  /* 0x0000000000007941 */ /* 0x001fea0003800200 */
.L_x_1:
[----:B------:R-:W0:Y:S01]  /*1230*/  S2R R36, SR_TID.Y ;  /* 0x0000000000247919 */ /* 0x000e220000002200 */
[----:B------:R-:W5:Y:S01]  /*1240*/  S2UR UR6, SR_CgaCtaId ;  /* 0x00000000000679c3 */ /* 0x000f620000008800 */
[----:B------:R-:W-:Y:S01]  /*1250*/  UMOV UR5, 0x400 ;  /* 0x0000040000057882 */ /* 0x000fe20000000000 */
[----:B------:R-:W1:Y:S01]  /*1260*/  S2R R35, SR_TID.X ;  /* 0x0000000000237919 */ /* 0x000e620000002100 */
[----:B------:R-:W-:-:S05]  /*1270*/  UIADD3 UR7, UPT, UPT, UR5, 0x800, URZ ;  /* 0x0000080005077890 */ /* 0x000fca000fffe0ff */
[----:B------:R-:W-:Y:S01]  /*1280*/  BAR.SYNC.DEFER_BLOCKING 0x0 ;  /* 0x0000000000007b1d */ /* 0x000fe20000010000 */
[----:B-----5:R-:W-:Y:S02]  /*1290*/  ULEA UR5, UR6, UR5, 0x18 ;  /* 0x0000000506057291 */ /* 0x020fe4000f8ec0ff */
[----:B------:R-:W-:-:S04]  /*12a0*/  ULEA UR7, UR6, UR7, 0x18 ;  /* 0x0000000706077291 */ /* 0x000fc8000f8ec0ff */
[----:B0-----:R-:W-:Y:S02]  /*12b0*/  LEA R36, R36, UR5, 0x7 ;  /* 0x0000000524247c11 */ /* 0x001fe4000f8e38ff */
[----:B-1----:R-:W-:-:S03]  /*12c0*/  LEA R35, R35, UR7, 0x4 ;  /* 0x0000000723237c11 */ /* 0x002fc6000f8e20ff */
[----:B------:R-:W-:Y:S01]  /*12d0*/  LDS.128 R20, [R36] ;  /* 0x0000000024147984 */ /* 0x000fe20000000c00 */
[----:B------:R-:W0:Y:S03]  /*12e0*/  LDCU UR5, c[0x0][0x3a0] ;  /* 0x00007400ff0577ac */ /* 0x000e260008000800 */
[----:B----4-:R-:W1:Y:S04]  /*12f0*/  LDS.128 R16, [R35] ;  /* 0x0000000023107984 */ /* 0x010e680000000c00 */
[----:B--23--:R-:W2:Y:S04]  /*1300*/  LDS.128 R12, [R36+0x20] ;  /* 0x00002000240c7984 */ /* 0x00cea80000000c00 */
[----:B------:R-:W3:Y:S01]  /*1310*/  LDS.128 R24, [R35+0x100] ;  /* 0x0001000023187984 */ /* 0x000ee20000000c00 */
[----:B0-----:R-:W-:-:S04]  /*1320*/  UIADD3 UR5, UPT, UPT, UR5, -0x1, URZ ;  /* 0xffffffff05057890 */ /* 0x001fc8000fffe0ff */
[----:B------:R-:W-:-:S04]  /*1330*/  USHF.R.S32.HI UR6, URZ, 0x1f, UR5 ;  /* 0x0000001fff067899 */ /* 0x000fc80008011405 */
[----:B------:R-:W-:-:S04]  /*1340*/  ULEA.HI UR6, UR6, UR5, URZ, 0x3 ;  /* 0x0000000506067291 */ /* 0x000fc8000f8f18ff */
[----:B------:R-:W-:-:S06]  /*1350*/  USHF.R.S32.HI UR6, URZ, 0x3, UR6 ;  /* 0x00000003ff067899 */ /* 0x000fcc0008011406 */
[C---:B------:R-:W-:Y:S02]  /*1360*/  ISETP.NE.AND P0, PT, R0.reuse, UR6, PT ;  /* 0x0000000600007c0c */ /* 0x040fe4000bf05270 */
[----:B------:R-:W-:Y:S01]  /*1370*/  IADD3 R0, PT, PT, R0, 0x1, RZ ;  /* 0x0000000100007810 */ /* 0x000fe20007ffe0ff */
[C---:B-1----:R-:W-:Y:S01]  /*1380*/  FFMA R39, R20.reuse, R16, R39 ;  /* 0x0000001014277223 */ /* 0x042fe20000000027 */
[C---:B------:R-:W-:Y:S01]  /*1390*/  FFMA R42, R20.reuse, R17, R42 ;  /* 0x00000011142a7223 */ /* 0x040fe2000000002a */
[C---:B------:R-:W-:Y:S01]  /*13a0*/  FFMA R37, R20.reuse, R18, R37 ;  /* 0x0000001214257223 */ /* 0x040fe20000000025 */
[-C--:B------:R-:W-:Y:S01]  /*13b0*/  FFMA R40, R20, R19.reuse, R40 ;  /* 0x0000001314287223 */ /* 0x080fe20000000028 */
[C---:B--2---:R-:W-:Y:S01]  /*13c0*/  FFMA R20, R12.reuse, R19, R8 ;  /* 0x000000130c147223 */ /* 0x044fe20000000008 */
[C---:B------:R-:W-:Y:S01]  /*13d0*/  FFMA R43, R12.reuse, R16, R43 ;  /* 0x000000100c2b7223 */ /* 0x040fe2000000002b */
[----:B------:R-:W0:Y:S01]  /*13e0*/  LDS.128 R8, [R36+0x40] ;  /* 0x0000400024087984 */ /* 0x000e220000000c00 */
[C---:B------:R-:W-:Y:S01]  /*13f0*/  FFMA R38, R12.reuse, R17, R38 ;  /* 0x000000110c267223 */ /* 0x040fe20000000026 */
[----:B------:R-:W-:Y:S01]  /*1400*/  FFMA R45, R12, R18, R45 ;  /* 0x000000120c2d7223 */ /* 0x000fe2000000002d */
[C---:B---3--:R-:W-:Y:S01]  /*1410*/  FFMA R39, R24.reuse, R21, R39 ;  /* 0x0000001518277223 */ /* 0x048fe20000000027 */
[C---:B------:R-:W-:Y:S01]  /*1420*/  FFMA R41, R21.reuse, R25, R42 ;  /* 0x0000001915297223 */ /* 0x040fe2000000002a */
[CC--:B------:R-:W-:Y:S01]  /*1430*/  FFMA R37, R21.reuse, R26.reuse, R37 ;  /* 0x0000001a15257223 */ /* 0x0c0fe20000000025 */
[----:B------:R-:W-:Y:S01]  /*1440*/  FFMA R12, R21, R27, R40 ;  /* 0x0000001b150c7223 */ /* 0x000fe20000000028 */
[----:B------:R-:W-:Y:S01]  /*1450*/  FFMA R43, R24, R13, R43 ;  /* 0x0000000d182b7223 */ /* 0x000fe2000000002b */
[C---:B------:R-:W-:Y:S01]  /*1460*/  FFMA R21, R13.reuse, R25, R38 ;  /* 0x000000190d157223 */ /* 0x040fe20000000026 */
[C---:B------:R-:W-:Y:S01]  /*1470*/  FFMA R45, R13.reuse, R26, R45 ;  /* 0x0000001a0d2d7223 */ /* 0x040fe2000000002d */
[----:B------:R-:W-:Y:S01]  /*1480*/  FFMA R20, R13, R27, R20 ;  /* 0x0000001b0d147223 */ /* 0x000fe20000000014 */
[C---:B0-----:R-:W-:Y:S01]  /*1490*/  FFMA R5, R8.reuse, R16, R5 ;  /* 0x0000001008057223 */ /* 0x041fe20000000005 */
[C---:B------:R-:W-:Y:S01]  /*14a0*/  FFMA R4, R8.reuse, R17, R4 ;  /* 0x0000001108047223 */ /* 0x040fe20000000004 */
[C---:B------:R-:W-:Y:S01]  /*14b0*/  FFMA R40, R8.reuse, R19, R6 ;  /* 0x0000001308287223 */ /* 0x040fe20000000006 */
[----:B------:R-:W-:Y:S01]  /*14c0*/  FFMA R49, R8, R18, R49 ;  /* 0x0000001208317223 */ /* 0x000fe20000000031 */
[----:B------:R-:W-:Y:S01]  /*14d0*/  FFMA R38, R24, R9, R5 ;  /* 0x0000000918267223 */ /* 0x000fe20000000005 */
[C---:B------:R-:W-:Y:S01]  /*14e0*/  FFMA R13, R9.reuse, R25, R4 ;  /* 0x00000019090d7223 */ /* 0x040fe20000000004 */
[C---:B------:R-:W-:Y:S01]  /*14f0*/  FFMA R40, R9.reuse, R27, R40 ;  /* 0x0000001b09287223 */ /* 0x040fe20000000028 */
[----:B------:R-:W0:Y:S01]  /*1500*/  LDS.128 R4, [R36+0x60] ;  /* 0x0000600024047984 */ /* 0x000e220000000c00 */
[----:B------:R-:W-:Y:S01]  /*1510*/  FFMA R8, R9, R26, R49 ;  /* 0x0000001a09087223 */ /* 0x000fe20000000031 */
[C---:B0-----:R-:W-:Y:S01]  /*1520*/  FFMA R9, R4.reuse, R16, R47 ;  /* 0x0000001004097223 */ /* 0x041fe2000000002f */
[C---:B------:R-:W-:Y:S01]  /*1530*/  FFMA R16, R4.reuse, R17, R28 ;  /* 0x0000001104107223 */ /* 0x040fe2000000001c */
[C---:B------:R-:W-:Y:S01]  /*1540*/  FFMA R17, R4.reuse, R18, R29 ;  /* 0x0000001204117223 */ /* 0x040fe2000000001d */
[----:B------:R-:W-:Y:S01]  /*1550*/  FFMA R4, R4, R19, R30 ;  /* 0x0000001304047223 */ /* 0x000fe2000000001e */
[----:B------:R-:W-:Y:S01]  /*1560*/  FFMA R9, R24, R5, R9 ;  /* 0x0000000518097223 */ /* 0x000fe20000000009 */
[----:B------:R-:W0:Y:S01]  /*1570*/  LDS.128 R28, [R35+0x200] ;  /* 0x00020000231c7984 */ /* 0x000e220000000c00 */
[C---:B------:R-:W-:Y:S01]  /*1580*/  FFMA R25, R5.reuse, R25, R16 ;  /* 0x0000001905197223 */ /* 0x040fe20000000010 */
[C---:B------:R-:W-:Y:S01]  /*1590*/  FFMA R26, R5.reuse, R26, R17 ;  /* 0x0000001a051a7223 */ /* 0x040fe20000000011 */
[----:B------:R-:W-:Y:S01]  /*15a0*/  FFMA R24, R5, R27, R4 ;  /* 0x0000001b05187223 */ /* 0x000fe20000000004 */
[----:B------:R-:W1:Y:S01]  /*15b0*/  LDS.128 R16, [R35+0x300] ;  /* 0x0003000023107984 */ /* 0x000e620000000c00 */
[----:B0-----:R-:W-:Y:S01]  /*15c0*/  FFMA R27, R22, R30, R37 ;  /* 0x0000001e161b7223 */ /* 0x001fe20000000025 */
[----:B------:R-:W-:Y:S01]  /*15d0*/  FFMA R43, R28, R14, R43 ;  /* 0x0000000e1c2b7223 */ /* 0x000fe2000000002b */
[CC--:B------:R-:W-:Y:S01]  /*15e0*/  FFMA R4, R14.reuse, R29.reuse, R21 ;  /* 0x0000001d0e047223 */ /* 0x0c0fe20000000015 */
[----:B------:R-:W-:Y:S01]  /*15f0*/  FFMA R45, R14, R30, R45 ;  /* 0x0000001e0e2d7223 */ /* 0x000fe2000000002d */
[----:B------:R-:W-:Y:S01]  /*1600*/  FFMA R39, R28, R22, R39 ;  /* 0x000000161c277223 */ /* 0x000fe20000000027 */
[C---:B------:R-:W-:Y:S01]  /*1610*/  FFMA R42, R22.reuse, R29, R41 ;  /* 0x0000001d162a7223 */ /* 0x040fe20000000029 */
[-C--:B------:R-:W-:Y:S01]  /*1620*/  FFMA R12, R22, R31.reuse, R12 ;  /* 0x0000001f160c7223 */ /* 0x080fe2000000000c */
[----:B------:R-:W-:Y:S01]  /*1630*/  FFMA R14, R14, R31, R20 ;  /* 0x0000001f0e0e7223 */ /* 0x000fe20000000014 */
[----:B------:R-:W-:Y:S01]  /*1640*/  FFMA R5, R28, R10, R38 ;  /* 0x0000000a1c057223 */ /* 0x000fe20000000026 */
[C---:B------:R-:W-:Y:S01]  /*1650*/  FFMA R37, R10.reuse, R30, R8 ;  /* 0x0000001e0a257223 */ /* 0x040fe20000000008 */
[-C--:B------:R-:W-:Y:S01]  /*1660*/  FFMA R38, R10, R29.reuse, R13 ;  /* 0x0000001d0a267223 */ /* 0x080fe2000000000d */
[----:B------:R-:W-:Y:S01]  /*1670*/  FFMA R8, R6, R29, R25 ;  /* 0x0000001d06087223 */ /* 0x000fe20000000019 */
[----:B------:R-:W-:Y:S01]  /*1680*/  FFMA R9, R28, R6, R9 ;  /* 0x000000061c097223 */ /* 0x000fe20000000009 */
[----:B------:R-:W-:Y:S01]  /*1690*/  FFMA R29, R6, R30, R26 ;  /* 0x0000001e061d7223 */ /* 0x000fe2000000001a */
[-C--:B------:R-:W-:Y:S01]  /*16a0*/  FFMA R40, R10, R31.reuse, R40 ;  /* 0x0000001f0a287223 */ /* 0x080fe20000000028 */
[----:B------:R-:W-:Y:S01]  /*16b0*/  FFMA R6, R6, R31, R24 ;  /* 0x0000001f06067223 */ /* 0x000fe20000000018 */
[C---:B-1----:R-:W-:Y:S01]  /*16c0*/  FFMA R39, R16.reuse, R23, R39 ;  /* 0x0000001710277223 */ /* 0x042fe20000000027 */
[C---:B------:R-:W-:Y:S01]  /*16d0*/  FFMA R42, R23.reuse, R17, R42 ;  /* 0x00000011172a7223 */ /* 0x040fe2000000002a */
[CC--:B------:R-:W-:Y:S01]  /*16e0*/  FFMA R31, R23.reuse, R18.reuse, R27 ;  /* 0x00000012171f7223 */ /* 0x0c0fe2000000001b */
[----:B------:R-:W-:Y:S01]  /*16f0*/  FFMA R10, R23, R19, R12 ;  /* 0x00000013170a7223 */ /* 0x000fe2000000000c */
[----:B------:R-:W-:Y:S01]  /*1700*/  LDS.128 R24, [R35+0x400] ;  /* 0x0004000023187984 */ /* 0x000fe20000000c00 */
[C---:B------:R-:W-:Y:S01]  /*1710*/  FFMA R43, R16.reuse, R15, R43 ;  /* 0x0000000f102b7223 */ /* 0x040fe2000000002b */
[C---:B------:R-:W-:Y:S01]  /*1720*/  FFMA R4, R15.reuse, R17, R4 ;  /* 0x000000110f047223 */ /* 0x040fe20000000004 */
[CC--:B------:R-:W-:Y:S01]  /*1730*/  FFMA R45, R15.reuse, R18.reuse, R45 ;  /* 0x000000120f2d7223 */ /* 0x0c0fe2000000002d */
[----:B------:R-:W0:Y:S01]  /*1740*/  LDS.128 R20, [R36+0x10] ;  /* 0x0000100024147984 */ /* 0x000e220000000c00 */
[-C--:B------:R-:W-:Y:S01]  /*1750*/  FFMA R30, R15, R19.reuse, R14 ;  /* 0x000000130f1e7223 */ /* 0x080fe2000000000e */
[CC--:B------:R-:W-:Y:S01]  /*1760*/  FFMA R28, R11.reuse, R18.reuse, R37 ;  /* 0x000000120b1c7223 */ /* 0x0c0fe20000000025 */
[C---:B------:R-:W-:Y:S01]  /*1770*/  FFMA R44, R11.reuse, R19, R40 ;  /* 0x000000130b2c7223 */ /* 0x040fe20000000028 */
[----:B------:R-:W1:Y:S01]  /*1780*/  LDS.128 R12, [R36+0x30] ;  /* 0x00003000240c7984 */ /* 0x000e620000000c00 */
[C---:B------:R-:W-:Y:S01]  /*1790*/  FFMA R41, R16.reuse, R11, R5 ;  /* 0x0000000b10297223 */ /* 0x040fe20000000005 */
[----:B------:R-:W-:Y:S01]  /*17a0*/  FFMA R38, R11, R17, R38 ;  /* 0x000000110b267223 */ /* 0x000fe20000000026 */
[----:B------:R-:W-:Y:S01]  /*17b0*/  FFMA R37, R16, R7, R9 ;  /* 0x0000000710257223 */ /* 0x000fe20000000009 */
[C---:B------:R-:W-:Y:S01]  /*17c0*/  FFMA R40, R7.reuse, R17, R8 ;  /* 0x0000001107287223 */ /* 0x040fe20000000008 */
[C---:B------:R-:W-:Y:S01]  /*17d0*/  FFMA R29, R7.reuse, R18, R29 ;  /* 0x00000012071d7223 */ /* 0x040fe2000000001d */
[----:B------:R-:W-:-:S02]  /*17e0*/  FFMA R46, R7, R19, R6 ;  /* 0x00000013072e7223 */ /* 0x000fc40000000006 */
[----:B------:R-:W2:Y:S01]  /*17f0*/  LDS.128 R16, [R35+0x500] ;  /* 0x0005000023107984 */ /* 0x000ea20000000c00 */
[C---:B0-----:R-:W-:Y:S01]  /*1800*/  FFMA R39, R20.reuse, R24, R39 ;  /* 0x0000001814277223 */ /* 0x041fe20000000027 */
[C---:B------:R-:W-:Y:S01]  /*1810*/  FFMA R42, R20.reuse, R25, R42 ;  /* 0x00000019142a7223 */ /* 0x040fe2000000002a */
[CC--:B------:R-:W-:Y:S01]  /*1820*/  FFMA R31, R20.reuse, R26.reuse, R31 ;  /* 0x0000001a141f7223 */ /* 0x0c0fe2000000001f */
[----:B------:R-:W-:Y:S01]  /*1830*/  FFMA R10, R20, R27, R10 ;  /* 0x0000001b140a7223 */ /* 0x000fe2000000000a */
[C---:B-1----:R-:W-:Y:S01]  /*1840*/  FFMA R8, R12.reuse, R25, R4 ;  /* 0x000000190c087223 */ /* 0x042fe20000000004 */
[C---:B------:R-:W-:Y:S01]  /*1850*/  FFMA R9, R12.reuse, R26, R45 ;  /* 0x0000001a0c097223 */ /* 0x040fe2000000002d */
[C---:B------:R-:W-:Y:S01]  /*1860*/  FFMA R49, R12.reuse, R24, R43 ;  /* 0x000000180c317223 */ /* 0x040fe2000000002b */
[----:B------:R-:W-:Y:S01]  /*1870*/  FFMA R20, R12, R27, R30 ;  /* 0x0000001b0c147223 */ /* 0x000fe2000000001e */
[----:B------:R-:W0:Y:S01]  /*1880*/  LDS.128 R4, [R36+0x50] ;  /* 0x0000500024047984 */ /* 0x000e220000000c00 */
[C---:B--2---:R-:W-:Y:S01]  /*1890*/  FFMA R45, R16.reuse, R21, R39 ;  /* 0x00000015102d7223 */ /* 0x044fe20000000027 */
[C---:B------:R-:W-:Y:S01]  /*18a0*/  FFMA R43, R21.reuse, R17, R42 ;  /* 0x00000011152b7223 */ /* 0x040fe2000000002a */
[CC--:B------:R-:W-:Y:S01]  /*18b0*/  FFMA R39, R21.reuse, R18.reuse, R31 ;  /* 0x0000001215277223 */ /* 0x0c0fe2000000001f */
[----:B------:R-:W-:Y:S01]  /*18c0*/  FFMA R12, R21, R19, R10 ;  /* 0x00000013150c7223 */ /* 0x000fe2000000000a */
[C---:B------:R-:W-:Y:S01]  /*18d0*/  FFMA R47, R13.reuse, R17, R8 ;  /* 0x000000110d2f7223 */ /* 0x040fe20000000008 */
[C---:B------:R-:W-:Y:S01]  /*18e0*/  FFMA R21, R13.reuse, R18, R9 ;  /* 0x000000120d157223 */ /* 0x040fe20000000009 */
[----:B------:R-:W-:Y:S01]  /*18f0*/  FFMA R49, R16, R13, R49 ;  /* 0x0000000d10317223 */ /* 0x000fe20000000031 */
[----:B------:R-:W1:Y:S01]  /*1900*/  LDS.128 R8, [R36+0x70] ;  /* 0x0000700024087984 */ /* 0x000e620000000c00 */
        /* <DEDUP_REMOVED lines=8> */
[----:B------:R-:W-:Y:S01]  /*1990*/  FFMA R44, R5, R19, R44 ;  /* 0x00000013052c7223 */ /* 0x000fe2000000002c */
[C---:B-1----:R-:W-:Y:S01]  /*19a0*/  FFMA R31, R8.reuse, R24, R37 ;  /* 0x00000018081f7223 */ /* 0x042fe20000000025 */
        /* <DEDUP_REMOVED lines=10> */
[C---:B------:R-:W-:Y:S01]  /*1a50*/  FFMA R45, R24.reuse, R22, R45 ;  /* 0x00000016182d7223 */ /* 0x040fe2000000002d */
[----:B------:R-:W-:Y:S01]  /*1a60*/  FFMA R49, R24, R14, R49 ;  /* 0x0000000e18317223 */ /* 0x000fe20000000031 */
[C---:B------:R-:W-:Y:S01]  /*1a70*/  FFMA R21, R14.reuse, R26, R21 ;  /* 0x0000001a0e157223 */ /* 0x040fe20000000015 */
[----:B------:R-:W-:Y:S01]  /*1a80*/  FFMA R20, R14, R27, R20 ;  /* 0x0000001b0e147223 */ /* 0x000fe20000000014 */
[C---:B------:R-:W-:Y:S01]  /*1a90*/  FFMA R41, R24.reuse, R6, R41 ;  /* 0x0000000618297223 */ /* 0x040fe20000000029 */
[----:B------:R-:W-:Y:S01]  /*1aa0*/  FFMA R47, R24, R10, R5 ;  /* 0x0000000a182f7223 */ /* 0x000fe20000000005 */
[-C--:B------:R-:W-:Y:S01]  /*1ab0*/  FFMA R42, R22, R25.reuse, R43 ;  /* 0x00000019162a7223 */ /* 0x080fe2000000002b */
[-C--:B------:R-:W-:Y:S01]  /*1ac0*/  FFMA R4, R6, R25.reuse, R51 ;  /* 0x0000001906047223 */ /* 0x080fe20000000033 */
[----:B------:R-:W-:Y:S01]  /*1ad0*/  FFMA R14, R10, R25, R17 ;  /* 0x000000190a0e7223 */ /* 0x000fe20000000011 */
[-C--:B------:R-:W-:Y:S01]  /*1ae0*/  FFMA R9, R22, R26.reuse, R39 ;  /* 0x0000001a16097223 */ /* 0x080fe20000000027 */
[-C--:B------:R-:W-:Y:S01]  /*1af0*/  FFMA R13, R6, R26.reuse, R13 ;  /* 0x0000001a060d7223 */ /* 0x080fe2000000000d */
[----:B------:R-:W-:Y:S01]  /*1b00*/  FFMA R17, R10, R26, R37 ;  /* 0x0000001a0a117223 */ /* 0x000fe20000000025 */
[-C--:B------:R-:W-:Y:S01]  /*1b10*/  FFMA R12, R22, R27.reuse, R12 ;  /* 0x0000001b160c7223 */ /* 0x080fe2000000000c */
[-C--:B------:R-:W-:Y:S01]  /*1b20*/  FFMA R6, R6, R27.reuse, R44 ;  /* 0x0000001b06067223 */ /* 0x080fe2000000002c */
[----:B------:R-:W-:Y:S01]  /*1b30*/  FFMA R46, R10, R27, R46 ;  /* 0x0000001b0a2e7223 */ /* 0x000fe2000000002e */
[C---:B-1----:R-:W-:Y:S01]  /*1b40*/  FFMA R39, R28.reuse, R23, R45 ;  /* 0x000000171c277223 */ /* 0x042fe2000000002d */
[C---:B------:R-:W-:Y:S01]  /*1b50*/  FFMA R43, R28.reuse, R15, R49 ;  /* 0x0000000f1c2b7223 */ /* 0x040fe20000000031 */
[C---:B------:R-:W-:Y:S01]  /*1b60*/  FFMA R5, R28.reuse, R7, R41 ;  /* 0x000000071c057223 */ /* 0x040fe20000000029 */
[----:B------:R-:W-:Y:S01]  /*1b70*/  FFMA R47, R28, R11, R47 ;  /* 0x0000000b1c2f7223 */ /* 0x000fe2000000002f */
[-C--:B------:R-:W-:Y:S01]  /*1b80*/  FFMA R42, R23, R29.reuse, R42 ;  /* 0x0000001d172a7223 */ /* 0x080fe2000000002a */
[-C--:B------:R-:W-:Y:S01]  /*1b90*/  FFMA R38, R15, R29.reuse, R38 ;  /* 0x0000001d0f267223 */ /* 0x080fe20000000026 */
[-C--:B------:R-:W-:Y:S01]  /*1ba0*/  FFMA R4, R7, R29.reuse, R4 ;  /* 0x0000001d07047223 */ /* 0x080fe20000000004 */
        /* <DEDUP_REMOVED lines=9> */
[----:B------:R-:W-:Y:S06]  /*1c40*/  BAR.SYNC.DEFER_BLOCKING 0x0 ;  /* 0x0000000000007b1d */ /* 0x000fec0000010000 */
[----:B------:R-:W-:Y:S05]  /*1c50*/  @P0 BRA `(.L_x_11) ;  /* 0xffffffe400b80947 */ /* 0x000fea000383ffff */
.L_x_0:
[----:B------:R-:W0:Y:S01]  /*1c60*/  S2R R3, SR_TID.X ;  /* 0x0000000000037919 */ /* 0x000e220000002100 */
[----:B------:R-:W1:Y:S01]  /*1c70*/  LDCU.64 UR6, c[0x0][0x398] ;  /* 0x00007300ff0677ac */ /* 0x000e620008000a00 */
[----:B------:R-:W0:Y:S01]  /*1c80*/  S2R R0, SR_CTAID.X ;  /* 0x0000000000007919 */ /* 0x000e220000002500 */
[----:B------:R-:W2:Y:S01]  /*1c90*/  S2R R9, SR_TID.Y ;  /* 0x0000000000097919 */ /* 0x000ea20000002200 */
[----:B0-----:R-:W-:-:S04]  /*1ca0*/  LEA R0, R0, R3, 0x4 ;  /* 0x0000000300007211 */ /* 0x001fc800078e20ff */
[----:B------:R-:W-:Y:S02]  /*1cb0*/  SHF.L.U32 R0, R0, 0x2, RZ ;  /* 0x0000000200007819 */ /* 0x000fe400000006ff */
[----:B--2---:R-:W-:Y:S01]  /*1cc0*/  LEA R9, R9, UR4, 0x2 ;  /* 0x0000000409097c11 */ /* 0x004fe2000f8e10ff */
[----:B------:R-:W0:Y:S01]  /*1cd0*/  LDCU.64 UR4, c[0x0][0x390] ;  /* 0x00007200ff0477ac */ /* 0x000e220008000a00 */
[----:B-1----:R-:W-:-:S03]  /*1ce0*/  ISETP.GE.AND P1, PT, R0, UR7, PT ;  /* 0x0000000700007c0c */ /* 0x002fc6000bf26270 */
[C---:B------:R-:W-:Y:S01]  /*1cf0*/  IMAD R15, R9.reuse, UR7, RZ ;  /* 0x00000007090f7c24 */ /* 0x040fe2000f8e02ff */
[----:B------:R-:W-:-:S13]  /*1d00*/  ISETP.LT.AND P1, PT, R9, UR6, !P1 ;  /* 0x0000000609007c0c */ /* 0x000fda000cf21270 */
[----:B------:R-:W1:Y:S01]  /*1d10*/  @P1 LDC.64 R10, c[0x0][0x390] ;  /* 0x0000e400ff0a1b82 */ /* 0x000e620000000a00 */
[----:B------:R-:W-:-:S07]  /*1d20*/  @P1 IADD3 R3, PT, PT, R0, R15, RZ ;  /* 0x0000000f00031210 */ /* 0x000fce0007ffe0ff */
[----:B------:R-:W2:Y:S08]  /*1d30*/  @P1 LDC R12, c[0x0][0x3a8] ;  /* 0x0000ea00ff0c1b82 */ /* 0x000eb00000000800 */
[----:B------:R-:W3:Y:S01]  /*1d40*/  @P1 LDC R16, c[0x0][0x3a4] ;  /* 0x0000e900ff101b82 */ /* 0x000ee20000000800 */
[----:B-1----:R-:W-:-:S05]  /*1d50*/  @P1 IMAD.WIDE R10, R3, 0x4, R10 ;  /* 0x00000004030a1825 */ /* 0x002fca00078e020a */
[----:B------:R-:W2:Y:S01]  /*1d60*/  @P1 LDG.E R3, desc[UR8][R10.64] ;  /* 0x000000080a031981 */ /* 0x000ea2000c1e1900 */
[C---:B------:R-:W-:Y:S01]  /*1d70*/  VIADD R2, R0.reuse, 0x1 ;  /* 0x0000000100027836 */ /* 0x040fe20000000000 */
[----:B------:R-:W-:Y:S02]  /*1d80*/  SHF.R.S32.HI R7, RZ, 0x1f, R0 ;  /* 0x0000001fff077819 */ /* 0x000fe40000011400 */
[----:B------:R-:W-:Y:S02]  /*1d90*/  IADD3 R13, P2, PT, R0, R15, RZ ;  /* 0x0000000f000d7210 */ /* 0x000fe40007f5e0ff */
[----:B------:R-:W-:Y:S02]  /*1da0*/  ISETP.GE.AND P0, PT, R2, UR7, PT ;  /* 0x0000000702007c0c */ /* 0x000fe4000bf06270 */
[----:B------:R-:W-:Y:S02]  /*1db0*/  LEA.HI.X.SX32 R14, R15, R7, 0x1, P2 ;  /* 0x000000070f0e7211 */ /* 0x000fe400010f0eff */
[----:B------:R-:W-:-:S02]  /*1dc0*/  ISETP.GE.OR P4, PT, R9, UR6, P0 ;  /* 0x0000000609007c0c */ /* 0x000fc40008786670 */
[----:B0-----:R-:W-:Y:S01]  /*1dd0*/  LEA R2, P2, R13, UR4, 0x2 ;  /* 0x000000040d027c11 */ /* 0x001fe2000f8410ff */
[----:B--2---:R-:W-:-:S03]  /*1de0*/  @P1 FMUL R12, R3, R12 ;  /* 0x0000000c030c1220 */ /* 0x004fc60000400000 */
[----:B------:R-:W-:Y:S01]  /*1df0*/  LEA.HI.X R3, R13, UR5, R14, 0x2, P2 ;  /* 0x000000050d037c11 */ /* 0x000fe200090f140e */
[----:B---3--:R-:W-:-:S05]  /*1e00*/  @P1 FFMA R39, R39, R16, R12 ;  /* 0x0000001027271223 */ /* 0x008fca000000000c */
[----:B------:R0:W-:Y:S04]  /*1e10*/  @P1 STG.E desc[UR8][R10.64], R39 ;  /* 0x000000270a001986 */ /* 0x0001e8000c101908 */
[----:B------:R-:W2:Y:S01]  /*1e20*/  @!P4 LDG.E R12, desc[UR8][R2.64+0x4] ;  /* 0x00000408020cc981 */ /* 0x000ea2000c1e1900 */
[C---:B------:R-:W-:Y:S02]  /*1e30*/  IADD3 R13, PT, PT, R0.reuse, 0x2, RZ ;  /* 0x00000002000d7810 */ /* 0x040fe40007ffe0ff */
[----:B------:R-:W-:Y:S02]  /*1e40*/  IADD3 R14, PT, PT, R0, 0x3, RZ ;  /* 0x00000003000e7810 */ /* 0x000fe40007ffe0ff */
[----:B------:R-:W-:Y:S02]  /*1e50*/  ISETP.GE.AND P2, PT, R13, UR7, PT ;  /* 0x000000070d007c0c */ /* 0x000fe4000bf46270 */
[----:B------:R-:W-:Y:S01]  /*1e60*/  ISETP.GE.AND P1, PT, R14, UR7, PT ;  /* 0x000000070e007c0c */ /* 0x000fe2000bf26270 */
[----:B------:R-:W2:Y:S01]  /*1e70*/  @!P4 LDC R13, c[0x0][0x3a8] ;  /* 0x0000ea00ff0dcb82 */ /* 0x000ea20000000800 */
[----:B------:R-:W-:-:S02]  /*1e80*/  ISETP.GE.OR P5, PT, R9, UR6, P2 ;  /* 0x0000000609007c0c */ /* 0x000fc400097a6670 */
[----:B------:R-:W-:-:S05]  /*1e90*/  ISETP.GE.OR P6, PT, R9, UR6, P1 ;  /* 0x0000000609007c0c */ /* 0x000fca0008fc6670 */
[----:B0-----:R-:W0:Y:S06]  /*1ea0*/  @!P4 LDC R10, c[0x0][0x3a4] ;  /* 0x0000e900ff0acb82 */ /* 0x001e2c0000000800 */
[----:B------:R-:W3:Y:S01]  /*1eb0*/  @!P5 LDG.E R16, desc[UR8][R2.64+0x8] ;  /* 0x000008080210d981 */ /* 0x000ee2000c1e1900 */
[----:B------:R-:W-:Y:S01]  /*1ec0*/  IADD3 R14, PT, PT, R9, 0x1, RZ ;  /* 0x00000001090e7810 */ /* 0x000fe20007ffe0ff */
[----:B------:R-:W3:Y:S02]  /*1ed0*/  @!P5 LDC R19, c[0x0][0x3a8] ;  /* 0x0000ea00ff13db82 */ /* 0x000ee40000000800 */
[----:B------:R-:W4:Y:S01]  /*1ee0*/  @!P6 LDG.E R17, desc[UR8][R2.64+0xc] ;  /* 0x00000c080211e981 */ /* 0x000f22000c1e1900 */
[----:B------:R-:W-:-:S02]  /*1ef0*/  ISETP.GE.AND P3, PT, R0, UR7, PT ;  /* 0x0000000700007c0c */ /* 0x000fc4000bf66270 */
[----:B------:R-:W-:-:S03]  /*1f00*/  IADD3 R15, PT, PT, R15, UR7, RZ ;  /* 0x000000070f0f7c10 */ /* 0x000fc6000fffe0ff */
[----:B------:R-:W4:Y:S08]  /*1f10*/  @!P6 LDC R18, c[0x0][0x3a8] ;  /* 0x0000ea00ff12eb82 */ /* 0x000f300000000800 */
[----:B------:R-:W1:Y:S01]  /*1f20*/  @!P6 LDC R20, c[0x0][0x3a4] ;  /* 0x0000e900ff14eb82 */ /* 0x000e620000000800 */
[----:B--2---:R-:W-:-:S07]  /*1f30*/  @!P4 FMUL R11, R12, R13 ;  /* 0x0000000d0c0bc220 */ /* 0x004fce0000400000 */
[----:B------:R-:W2:Y:S01]  /*1f40*/  @!P5 LDC R12, c[0x0][0x3a4] ;  /* 0x0000e900ff0cdb82 */ /* 0x000ea20000000800 */
[----:B0-----:R-:W-:-:S05]  /*1f50*/  @!P4 FFMA R13, R42, R10, R11 ;  /* 0x0000000a2a0dc223 */ /* 0x001fca000000000b */
[----:B------:R0:W-:Y:S01]  /*1f60*/  @!P4 STG.E desc[UR8][R2.64+0x4], R13 ;  /* 0x0000040d0200c986 */ /* 0x0001e2000c101908 */
[----:B------:R-:W-:Y:S01]  /*1f70*/  ISETP.GE.OR P4, PT, R14, UR6, P3 ;  /* 0x000000060e007c0c */ /* 0x000fe20009f86670 */
[----:B---3--:R-:W-:-:S12]  /*1f80*/  @!P5 FMUL R16, R16, R19 ;  /* 0x000000131010d220 */ /* 0x008fd80000400000 */
[----:B------:R-:W3:Y:S01]  /*1f90*/  @!P4 LDC.64 R10, c[0x0][0x390] ;  /* 0x0000e400ff0acb82 */ /* 0x000ee20000000a00 */
[----:B------:R-:W-:Y:S01]  /*1fa0*/  @!P4 IADD3 R19, PT, PT, R0, R15, RZ ;  /* 0x0000000f0013c210 */ /* 0x000fe20007ffe0ff */
[----:B----4-:R-:W-:Y:S01]  /*1fb0*/  @!P6 FMUL R17, R17, R18 ;  /* 0x000000121111e220 */ /* 0x010fe20000400000 */
[----:B--2---:R-:W-:-:S03]  /*1fc0*/  @!P5 FFMA R37, R37, R12, R16 ;  /* 0x0000000c2525d223 */ /* 0x004fc60000000010 */
[----:B-1----:R-:W-:Y:S02]  /*1fd0*/  @!P6 FFMA R17, R40, R20, R17 ;  /* 0x000000142811e223 */ /* 0x002fe40000000011 */
[----:B------:R-:W1:Y:S01]  /*1fe0*/  @!P4 LDC R16, c[0x0][0x3a8] ;  /* 0x0000ea00ff10cb82 */ /* 0x000e620000000800 */
[----:B------:R-:W-:Y:S04]  /*1ff0*/  @!P5 STG.E desc[UR8][R2.64+0x8], R37 ;  /* 0x000008250200d986 */ /* 0x000fe8000c101908 */
[----:B------:R2:W-:Y:S03]  /*2000*/  @!P6 STG.E desc[UR8][R2.64+0xc], R17 ;  /* 0x00000c110200e986 */ /* 0x0005e6000c101908 */
[----:B------:R-:W4:Y:S01]  /*2010*/  @!P4 LDC R20, c[0x0][0x3a4] ;  /* 0x0000e900ff14cb82 */ /* 0x000f220000000800 */
[----:B---3--:R-:W-:-:S05]  /*2020*/  @!P4 IMAD.WIDE R10, R19, 0x4, R10 ;  /* 0x00000004130ac825 */ /* 0x008fca00078e020a */
[----:B0-----:R-:W1:Y:S01]  /*2030*/  @!P4 LDG.E R13, desc[UR8][R10.64] ;  /* 0x000000080a0dc981 */ /* 0x001e62000c1e1900 */
[----:B------:R-:W-:Y:S02]  /*2040*/  IADD3 R18, P6, PT, R0, R15, RZ ;  /* 0x0000000f00127210 */ /* 0x000fe40007fde0ff */
[----:B------:R-:W-:Y:S02]  /*2050*/  ISETP.GE.OR P5, PT, R14, UR6, P0 ;  /* 0x000000060e007c0c */ /* 0x000fe400087a6670 */
[----:B------:R-:W-:Y:S02]  /*2060*/  LEA.HI.X.SX32 R19, R15, R7, 0x1, P6 ;  /* 0x000000070f137211 */ /* 0x000fe400030f0eff */
[----:B------:R-:W-:-:S09]  /*2070*/  LEA R12, P6, R18, UR4, 0x2 ;  /* 0x00000004120c7c11 */ /* 0x000fd2000f8c10ff */
[----:B--2---:R-:W0:Y:S08]  /*2080*/  @!P5 LDC R3, c[0x0][0x3a8] ;  /* 0x0000ea00ff03db82 */ /* 0x004e300000000800 */
[----:B------:R-:W2:Y:S01]  /*2090*/  @!P5 LDC R17, c[0x0][0x3a4] ;  /* 0x0000e900ff11db82 */ /* 0x000ea20000000800 */
[----:B-1----:R-:W-:Y:S01]  /*20a0*/  @!P4 FMUL R16, R13, R16 ;  /* 0x000000100d10c220 */ /* 0x002fe20000400000 */
[----:B------:R-:W-:-:S03]  /*20b0*/  LEA.HI.X R13, R18, UR5, R19, 0x2, P6 ;  /* 0x00000005120d7c11 */ /* 0x000fc6000b0f1413 */
[----:B----4-:R-:W-:-:S05]  /*20c0*/  @!P4 FFMA R43, R43, R20, R16 ;  /* 0x000000142b2bc223 */ /* 0x010fca0000000010 */
[----:B------:R1:W-:Y:S04]  /*20d0*/  @!P4 STG.E desc[UR8][R10.64], R43 ;  /* 0x0000002b0a00c986 */ /* 0x0003e8000c101908 */
[----:B------:R-:W0:Y:S01]  /*20e0*/  @!P5 LDG.E R2, desc[UR8][R12.64+0x4] ;  /* 0x000004080c02d981 */ /* 0x000e22000c1e1900 */
[C---:B------:R-:W-:Y:S02]  /*20f0*/  ISETP.GE.OR P4, PT, R14.reuse, UR6, P2 ;  /* 0x000000060e007c0c */ /* 0x040fe40009786670 */
[----:B------:R-:W-:-:S11]  /*2100*/  ISETP.GE.OR P6, PT, R14, UR6, P1 ;  /* 0x000000060e007c0c */ /* 0x000fd60008fc6670 */
[----:B------:R-:W3:Y:S01]  /*2110*/  @!P4 LDG.E R14, desc[UR8][R12.64+0x8] ;  /* 0x000008080c0ec981 */ /* 0x000ee2000c1e1900 */
[----:B------:R-:W-:Y:S01]  /*2120*/  VIADD R18, R9, 0x2 ;  /* 0x0000000209127836 */ /* 0x000fe20000000000 */
[----:B-1----:R-:W3:Y:S02]  /*2130*/  @!P4 LDC R11, c[0x0][0x3a8] ;  /* 0x0000ea00ff0bcb82 */ /* 0x002ee40000000800 */
[----:B------:R-:W4:Y:S01]  /*2140*/  @!P6 LDG.E R16, desc[UR8][R12.64+0xc] ;  /* 0x00000c080c10e981 */ /* 0x000f22000c1e1900 */
[----:B------:R-:W-:-:S05]  /*2150*/  IADD3 R15, PT, PT, R15, UR7, RZ ;  /* 0x000000070f0f7c10 */ /* 0x000fca000fffe0ff */
[----:B------:R-:W4:Y:S08]  /*2160*/  @!P6 LDC R19, c[0x0][0x3a8] ;  /* 0x0000ea00ff13eb82 */ /* 0x000f300000000800 */
[----:B------:R-:W1:Y:S08]  /*2170*/  @!P4 LDC R10, c[0x0][0x3a4] ;  /* 0x0000e900ff0acb82 */ /* 0x000e700000000800 */
[----:B------:R-:W5:Y:S01]  /*2180*/  @!P6 LDC R20, c[0x0][0x3a4] ;  /* 0x0000e900ff14eb82 */ /* 0x000f620000000800 */
[----:B0-----:R-:W-:-:S04]  /*2190*/  @!P5 FMUL R3, R2, R3 ;  /* 0x000000030203d220 */ /* 0x001fc80000400000 */
[----:B--2---:R-:W-:-:S05]  /*21a0*/  @!P5 FFMA R17, R38, R17, R3 ;  /* 0x000000112611d223 */ /* 0x004fca0000000003 */
[----:B------:R5:W-:Y:S01]  /*21b0*/  @!P5 STG.E desc[UR8][R12.64+0x4], R17 ;  /* 0x000004110c00d986 */ /* 0x000be2000c101908 */
[----:B------:R-:W-:Y:S01]  /*21c0*/  ISETP.GE.OR P5, PT, R18, UR6, P3 ;  /* 0x0000000612007c0c */ /* 0x000fe20009fa6670 */
[----:B---3--:R-:W-:Y:S01]  /*21d0*/  @!P4 FMUL R14, R14, R11 ;  /* 0x0000000b0e0ec220 */ /* 0x008fe20000400000 */
[----:B----4-:R-:W-:-:S03]  /*21e0*/  @!P6 FMUL R11, R16, R19 ;  /* 0x00000013100be220 */ /* 0x010fc60000400000 */
[----:B-1----:R-:W-:Y:S01]  /*21f0*/  @!P4 FFMA R45, R45, R10, R14 ;  /* 0x0000000a2d2dc223 */ /* 0x002fe2000000000e */
[----:B-----5:R-:W-:-:S07]  /*2200*/  @!P6 FFMA R17, R8, R20, R11 ;  /* 0x000000140811e223 */ /* 0x020fce000000000b */
[----:B------:R-:W0:Y:S01]  /*2210*/  @!P5 LDC.64 R2, c[0x0][0x390] ;  /* 0x0000e400ff02db82 */ /* 0x000e220000000a00 */
[----:B------:R-:W-:Y:S01]  /*2220*/  @!P5 IADD3 R19, PT, PT, R0, R15, RZ ;  /* 0x0000000f0013d210 */ /* 0x000fe20007ffe0ff */
[----:B------:R-:W-:Y:S04]  /*2230*/  @!P4 STG.E desc[UR8][R12.64+0x8], R45 ;  /* 0x0000082d0c00c986 */ /* 0x000fe8000c101908 */
[----:B------:R1:W-:Y:S02]  /*2240*/  @!P6 STG.E desc[UR8][R12.64+0xc], R17 ;  /* 0x00000c110c00e986 */ /* 0x0003e4000c101908 */
[----:B------:R-:W2:Y:S01]  /*2250*/  @!P5 LDC R16, c[0x0][0x3a4] ;  /* 0x0000e900ff10db82 */ /* 0x000ea20000000800 */
[----:B0-----:R-:W-:-:S07]  /*2260*/  @!P5 IMAD.WIDE R10, R19, 0x4, R2 ;  /* 0x00000004130ad825 */ /* 0x001fce00078e0202 */
[----:B------:R-:W0:Y:S01]  /*2270*/  @!P5 LDC R19, c[0x0][0x3a8] ;  /* 0x0000ea00ff13db82 */ /* 0x000e220000000800 */
[----:B------:R-:W0:Y:S01]  /*2280*/  @!P5 LDG.E R2, desc[UR8][R10.64] ;  /* 0x000000080a02d981 */ /* 0x000e22000c1e1900 */
[----:B------:R-:W-:-:S04]  /*2290*/  IADD3 R3, P4, PT, R0, R15, RZ ;  /* 0x0000000f00037210 */ /* 0x000fc80007f9e0ff */
[----:B------:R-:W-:Y:S02]  /*22a0*/  LEA.HI.X.SX32 R14, R15, R7, 0x1, P4 ;  /* 0x000000070f0e7211 */ /* 0x000fe400020f0eff */
[----:B------:R-:W-:Y:S02]  /*22b0*/  ISETP.GE.OR P4, PT, R18, UR6, P0 ;  /* 0x0000000612007c0c */ /* 0x000fe40008786670 */
[----:B-1----:R-:W-:Y:S01]  /*22c0*/  IADD3 R12, PT, PT, R9, 0x3, RZ ;  /* 0x00000003090c7810 */ /* 0x002fe20007ffe0ff */
[----:B0-----:R-:W-:Y:S01]  /*22d0*/  @!P5 FMUL R8, R2, R19 ;  /* 0x000000130208d220 */ /* 0x001fe20000400000 */
[----:B------:R-:W-:-:S03]  /*22e0*/  LEA R2, P6, R3, UR4, 0x2 ;  /* 0x0000000403027c11 */ /* 0x000fc6000f8c10ff */
[----:B--2---:R-:W-:Y:S01]  /*22f0*/  @!P5 FFMA R5, R5, R16, R8 ;  /* 0x000000100505d223 */ /* 0x004fe20000000008 */
[----:B------:R-:W-:Y:S02]  /*2300*/  LEA.HI.X R3, R3, UR5, R14, 0x2, P6 ;  /* 0x0000000503037c11 */ /* 0x000fe4000b0f140e */
[C---:B------:R-:W-:Y:S02]  /*2310*/  ISETP.GE.OR P6, PT, R18.reuse, UR6, P1 ;  /* 0x0000000612007c0c */ /* 0x040fe40008fc6670 */
[----:B------:R0:W-:Y:S01]  /*2320*/  @!P5 STG.E desc[UR8][R10.64], R5 ;  /* 0x000000050a00d986 */ /* 0x0001e2000c101908 */
[----:B------:R-:W-:Y:S02]  /*2330*/  ISETP.GE.OR P5, PT, R18, UR6, P2 ;  /* 0x0000000612007c0c */ /* 0x000fe400097a6670 */
[----:B------:R-:W-:Y:S01]  /*2340*/  ISETP.GE.OR P3, PT, R12, UR6, P3 ;  /* 0x000000060c007c0c */ /* 0x000fe20009f66670 */
[----:B------:R-:W2:Y:S01]  /*2350*/  @!P4 LDG.E R13, desc[UR8][R2.64+0x4] ;  /* 0x00000408020dc981 */ /* 0x000ea2000c1e1900 */
[----:B------:R-:W2:Y:S06]  /*2360*/  @!P4 LDC R18, c[0x0][0x3a8] ;  /* 0x0000ea00ff12cb82 */ /* 0x000eac0000000800 */
[----:B------:R-:W3:Y:S02]  /*2370*/  @!P6 LDG.E R16, desc[UR8][R2.64+0xc] ;  /* 0x00000c080210e981 */ /* 0x000ee4000c1e1900 */
[----:B------:R-:W3:Y:S02]  /*2380*/  @!P6 LDC R19, c[0x0][0x3a8] ;  /* 0x0000ea00ff13eb82 */ /* 0x000ee40000000800 */
[----:B------:R-:W4:Y:S06]  /*2390*/  @!P5 LDG.E R14, desc[UR8][R2.64+0x8] ;  /* 0x00000808020ed981 */ /* 0x000f2c000c1e1900 */
[----:B------:R-:W4:Y:S08]  /*23a0*/  @!P5 LDC R17, c[0x0][0x3a8] ;  /* 0x0000ea00ff11db82 */ /* 0x000f300000000800 */
[----:B0-----:R-:W0:Y:S08]  /*23b0*/  @!P5 LDC R11, c[0x0][0x3a4] ;  /* 0x0000e900ff0bdb82 */ /* 0x001e300000000800 */
[----:B------:R-:W1:Y:S08]  /*23c0*/  @!P4 LDC R10, c[0x0][0x3a4] ;  /* 0x0000e900ff0acb82 */ /* 0x000e700000000800 */
[----:B------:R-:W5:Y:S08]  /*23d0*/  @!P6 LDC R20, c[0x0][0x3a4] ;  /* 0x0000e900ff14eb82 */ /* 0x000f700000000800 */
[----:B------:R-:W5:Y:S01]  /*23e0*/  @!P3 LDC.64 R8, c[0x0][0x390] ;  /* 0x0000e400ff08bb82 */ /* 0x000f620000000a00 */
[----:B------:R-:W-:Y:S01]  /*23f0*/  IADD3 R15, PT, PT, R15, UR7, RZ ;  /* 0x000000070f0f7c10 */ /* 0x000fe2000fffe0ff */
[----:B--2---:R-:W-:Y:S01]  /*2400*/  @!P4 FMUL R13, R13, R18 ;  /* 0x000000120d0dc220 */ /* 0x004fe20000400000 */
[----:B---3--:R-:W-:Y:S01]  /*2410*/  @!P6 FMUL R5, R16, R19 ;  /* 0x000000131005e220 */ /* 0x008fe20000400000 */
[----:B----4-:R-:W-:Y:S01]  /*2420*/  @!P5 FMUL R14, R14, R17 ;  /* 0x000000110e0ed220 */ /* 0x010fe20000400000 */
[----:B------:R-:W-:Y:S01]  /*2430*/  @!P3 IADD3 R17, PT, PT, R0, R15, RZ ;  /* 0x0000000f0011b210 */ /* 0x000fe20007ffe0ff */
[----:B-1----:R-:W-:-:S02]  /*2440*/  @!P4 FFMA R13, R4, R10, R13 ;  /* 0x0000000a040dc223 */ /* 0x002fc4000000000d */
[----:B0-----:R-:W-:Y:S01]  /*2450*/  @!P5 FFMA R49, R49, R11, R14 ;  /* 0x0000000b3131d223 */ /* 0x001fe2000000000e */
[----:B-----5:R-:W-:Y:S01]  /*2460*/  @!P6 FFMA R11, R6, R20, R5 ;  /* 0x00000014060be223 */ /* 0x020fe20000000005 */
[----:B------:R-:W-:Y:S01]  /*2470*/  @!P3 IMAD.WIDE R8, R17, 0x4, R8 ;  /* 0x000000041108b825 */ /* 0x000fe200078e0208 */
[----:B------:R-:W-:Y:S01]  /*2480*/  @!P4 STG.E desc[UR8][R2.64+0x4], R13 ;  /* 0x0000040d0200c986 */ /* 0x000fe2000c101908 */
[----:B------:R-:W0:Y:S03]  /*2490*/  @!P3 LDC R10, c[0x0][0x3a8] ;  /* 0x0000ea00ff0abb82 */ /* 0x000e260000000800 */
[----:B------:R-:W-:Y:S04]  /*24a0*/  @!P5 STG.E desc[UR8][R2.64+0x8], R49 ;  /* 0x000008310200d986 */ /* 0x000fe8000c101908 */
[----:B------:R1:W-:Y:S01]  /*24b0*/  @!P6 STG.E desc[UR8][R2.64+0xc], R11 ;  /* 0x00000c0b0200e986 */ /* 0x0003e2000c101908 */
[----:B------:R-:W2:Y:S03]  /*24c0*/  @!P3 LDC R14, c[0x0][0x3a4] ;  /* 0x0000e900ff0ebb82 */ /* 0x000ea60000000800 */
[----:B------:R-:W0:Y:S01]  /*24d0*/  @!P3 LDG.E R5, desc[UR8][R8.64] ;  /* 0x000000080805b981 */ /* 0x000e22000c1e1900 */
[----:B------:R-:W-:-:S02]  /*24e0*/  IADD3 R6, P4, PT, R0, R15, RZ ;  /* 0x0000000f00067210 */ /* 0x000fc40007f9e0ff */
[----:B------:R-:W-:Y:S02]  /*24f0*/  ISETP.GE.OR P0, PT, R12, UR6, P0 ;  /* 0x000000060c007c0c */ /* 0x000fe40008706670 */
[----:B------:R-:W-:Y:S02]  /*2500*/  LEA.HI.X.SX32 R7, R15, R7, 0x1, P4 ;  /* 0x000000070f077211 */ /* 0x000fe400020f0eff */
[----:B------:R-:W-:-:S09]  /*2510*/  LEA R4, P4, R6, UR4, 0x2 ;  /* 0x0000000406047c11 */ /* 0x000fd2000f8810ff */
[----:B-1----:R-:W1:Y:S08]  /*2520*/  @!P0 LDC R3, c[0x0][0x3a8] ;  /* 0x0000ea00ff038b82 */ /* 0x002e700000000800 */
[----:B------:R-:W3:Y:S01]  /*2530*/  @!P0 LDC R2, c[0x0][0x3a4] ;  /* 0x0000e900ff028b82 */ /* 0x000ee20000000800 */
[----:B0-----:R-:W-:Y:S01]  /*2540*/  @!P3 FMUL R0, R5, R10 ;  /* 0x0000000a0500b220 */ /* 0x001fe20000400000 */
[----:B------:R-:W-:-:S03]  /*2550*/  LEA.HI.X R5, R6, UR5, R7, 0x2, P4 ;  /* 0x0000000506057c11 */ /* 0x000fc6000a0f1407 */
[----:B--2---:R-:W-:-:S05]  /*2560*/  @!P3 FFMA R47, R47, R14, R0 ;  /* 0x0000000e2f2fb223 */ /* 0x004fca0000000000 */
[----:B------:R0:W-:Y:S04]  /*2570*/  @!P3 STG.E desc[UR8][R8.64], R47 ;  /* 0x0000002f0800b986 */ /* 0x0001e8000c101908 */
[----:B------:R-:W1:Y:S01]  /*2580*/  @!P0 LDG.E R0, desc[UR8][R4.64+0x4] ;  /* 0x0000040804008981 */ /* 0x000e62000c1e1900 */
[C---:B------:R-:W-:Y:S01]  /*2590*/  ISETP.GE.OR P2, PT, R12.reuse, UR6, P2 ;  /* 0x000000060c007c0c */ /* 0x040fe20009746670 */
[----:B------:R-:W-:Y:S01]  /*25a0*/  BSSY.RECONVERGENT B0, `(.L_x_12) ;  /* 0x000000b000007945 */ /* 0x000fe20003800200 */
[----:B------:R-:W-:Y:S01]  /*25b0*/  ISETP.GE.OR P1, PT, R12, UR6, P1 ;  /* 0x000000060c007c0c */ /* 0x000fe20008f26670 */
[----:B-1----:R-:W-:-:S04]  /*25c0*/  @!P0 FMUL R3, R0, R3 ;  /* 0x0000000300038220 */ /* 0x002fc80000400000 */
[----:B---3--:R-:W-:-:S06]  /*25d0*/  @!P0 FFMA R3, R28, R2, R3 ;  /* 0x000000021c038223 */ /* 0x008fcc0000000003 */
[----:B0-----:R-:W-:Y:S05]  /*25e0*/  @P2 BRA `(.L_x_13) ;  /* 0x0000000000182947 */ /* 0x001fea0003800000 */
[----:B------:R-:W2:Y:S01]  /*25f0*/  LDG.E R0, desc[UR8][R4.64+0x8] ;  /* 0x0000080804007981 */ /* 0x000ea2000c1e1900 */
[----:B------:R-:W2:Y:S01]  /*2600*/  LDCU UR4, c[0x0][0x3a8] ;  /* 0x00007500ff0477ac */ /* 0x000ea20008000800 */
[----:B------:R-:W0:Y:S01]  /*2610*/  LDCU UR5, c[0x0][0x3a4] ;  /* 0x00007480ff0577ac */ /* 0x000e220008000800 */
[----:B--2---:R-:W-:-:S04]  /*2620*/  FMUL R0, R0, UR4 ;  /* 0x0000000400007c20 */ /* 0x004fc80008400000 */
[----:B0-----:R-:W-:-:S05]  /*2630*/  FFMA R29, R29, UR5, R0 ;  /* 0x000000051d1d7c23 */ /* 0x001fca0008000000 */
[----:B------:R0:W-:Y:S02]  /*2640*/  STG.E desc[UR8][R4.64+0x8], R29 ;  /* 0x0000081d04007986 */ /* 0x0001e4000c101908 */
.L_x_13:
[----:B------:R-:W-:Y:S05]  /*2650*/  BSYNC.RECONVERGENT B0 ;  /* 0x0000000000007941 */ /* 0x000fea0003800200 */
.L_x_12:
[----:B------:R1:W-:Y:S01]  /*2660*/  @!P0 STG.E desc[UR8][R4.64+0x4], R3 ;  /* 0x0000040304008986 */ /* 0x0003e2000c101908 */
[----:B------:R-:W-:Y:S05]  /*2670*/  @P1 EXIT ;  /* 0x000000000000194d */ /* 0x000fea0003800000 */
[----:B------:R-:W1:Y:S01]  /*2680*/  LDG.E R0, desc[UR8][R4.64+0xc] ;  /* 0x00000c0804007981 */ /* 0x000e62000c1e1900 */
[----:B------:R-:W1:Y:S01]  /*2690*/  LDCU UR4, c[0x0][0x3a8] ;  /* 0x00007500ff0477ac */ /* 0x000e620008000800 */
[----:B------:R-:W2:Y:S01]  /*26a0*/  LDCU UR5, c[0x0][0x3a4] ;  /* 0x00007480ff0577ac */ /* 0x000ea20008000800 */
[----:B-1----:R-:W-:-:S04]  /*26b0*/  FMUL R3, R0, UR4 ;  /* 0x0000000400037c20 */ /* 0x002fc80008400000 */
[----:B--2---:R-:W-:-:S05]  /*26c0*/  FFMA R3, R30, UR5, R3 ;  /* 0x000000051e037c23 */ /* 0x004fca0008000003 */
[----:B------:R-:W-:Y:S01]  /*26d0*/  STG.E desc[UR8][R4.64+0xc], R3 ;  /* 0x00000c0304007986 */ /* 0x000fe2000c101908 */
[----:B------:R-:W-:Y:S05]  /*26e0*/  EXIT ;  /* 0x000000000000794d */ /* 0x000fea0003800000 */
.L_x_14:
[----:B------:R-:W-:-:S00]  /*26f0*/  BRA `(.L_x_14) ;  /* 0xfffffffc00fc7947 */ /* 0x000fc0000383ffff */
[----:B------:R-:W-:-:S00]  /*2700*/  NOP ;  /* 0x0000000000007918 */ /* 0x000fc00000000000 */
[----:B------:R-:W-:-:S00]  /*2710*/  NOP ;  /* 0x0000000000007918 */ /* 0x000fc00000000000 */
[----:B------:R-:W-:-:S00]  /*2720*/  NOP ;  /* 0x0000000000007918 */ /* 0x000fc00000000000 */
[----:B------:R-:W-:-:S00]  /*2730*/  NOP ;  /* 0x0000000000007918 */ /* 0x000fc00000000000 */
[----:B------:R-:W-:-:S00]  /*2740*/  NOP ;  /* 0x0000000000007918 */ /* 0x000fc00000000000 */
[----:B------:R-:W-:-:S00]  /*2750*/  NOP ;  /* 0x0000000000007918 */ /* 0x000fc00000000000 */
[----:B------:R-:W-:-:S00]  /*2760*/  NOP ;  /* 0x0000000000007918 */ /* 0x000fc00000000000 */
[----:B------:R-:W-:-:S00]  /*2770*/  NOP ;  /* 0x0000000000007918 */ /* 0x000fc00000000000 */
.L_x_40:


//--------------------- .text._Z17sgemm_1D_blockingILi64ELi64ELi2ELi32EEvPKfS1_Pfiiiff --------------------------
	.section	.text._Z17sgemm_1D_blockingILi64ELi64ELi2ELi32EEvPKfS1_Pfiiiff,"ax",@progbits
	.align	128
        .global         _Z17sgemm_1D_blockingILi64ELi64ELi2ELi32EEvPKfS1_Pfiiiff
        .type           _Z17sgemm_1D_blockingILi64ELi64ELi2ELi32EEvPKfS1_Pfiiiff,@function
        .size           _Z17sgemm_1D_blockingILi64ELi64ELi2ELi32EEvPKfS1_Pfiiiff,(.L_x_41 - _Z17sgemm_1D_blockingILi64ELi64ELi2ELi32EEvPKfS1_Pfiiiff)
        .other          _Z17sgemm_1D_blockingILi64ELi64ELi2ELi32EEvPKfS1_Pfiiiff,@"STO_CUDA_ENTRY STV_DEFAULT"
_Z17sgemm_1D_blockingILi64ELi64ELi2ELi32EEvPKfS1_Pfiiiff:
.text._Z17sgemm_1D_blockingILi64ELi64ELi2ELi32EEvPKfS1_Pfiiiff:
[----:B------:R-:W-:Y:S01]  /*0000*/  LDC R1, c[0x0][0x37c] ;  /* 0x0000df00ff017b82 */ /* 0x000fe20000000800 */
[----:B------:R-:W0:Y:S07]  /*0010*/  LDCU UR6, c[0x0][0x3a0] ;  /* 0x00007400ff0677ac */ /* 0x000e2e0008000800 */
[----:B------:R-:W1:Y:S01]  /*0020*/  S2UR UR4, SR_CTAID.Y ;  /* 0x00000000000479c3 */ /* 0x000e620000002600 */
[----:B------:R-:W2:Y:S01]  /*0030*/  S2R R0, SR_TID.Y ;  /* 0x0000000000007919 */ /* 0x000ea20000002200 */
[----:B------:R-:W-:Y:S01]  /*0040*/  HFMA2 R53, -RZ, RZ, 0, 0 ;  /* 0x00000000ff357431 */ /* 0x000fe200000001ff */
[----:B------:R-:W-:Y:S01]  /*0050*/  CS2R R48, SRZ ;  /* 0x0000000000307805 */ /* 0x000fe2000001ff00 */
[----:B------:R-:W-:Y:S01]  /*0060*/  HFMA2 R3, -RZ, RZ, 0, 0 ;  /* 0x00000000ff037431 */ /* 0x000fe200000001ff */
[----:B------:R-:W3:Y:S01]  /*0070*/  S2R R7, SR_TID.X ;  /* 0x0000000000077919 */ /* 0x000ee20000002100 */
[----:B------:R-:W-:-:S02]  /*0080*/  CS2R R46, SRZ ;  /* 0x00000000002e7805 */ /* 0x000fc4000001ff00 */
[----:B------:R-:W-:Y:S02]  /*0090*/  CS2R R44, SRZ ;  /* 0x00000000002c7805 */ /* 0x000fe4000001ff00 */
[----:B------:R-:W-:Y:S01]  /*00a0*/  MOV R51, RZ ;  /* 0x000000ff00337202 */ /* 0x000fe20000000f00 */
[----:B------:R-:W4:Y:S01]  /*00b0*/  S2R R2, SR_CTAID.X ;  /* 0x0000000000027919 */ /* 0x000f220000002500 */
[----:B------:R-:W-:Y:S02]  /*00c0*/  CS2R R42, SRZ ;  /* 0x00000000002a7805 */ /* 0x000fe4000001ff00 */
[----:B------:R-:W-:Y:S02]  /*00d0*/  CS2R R40, SRZ ;  /* 0x0000000000287805 */ /* 0x000fe4000001ff00 */
[----:B------:R-:W-:Y:S02]  /*00e0*/  CS2R R38, SRZ ;  /* 0x0000000000267805 */ /* 0x000fe4000001ff00 */
[----:B------:R-:W-:-:S02]  /*00f0*/  CS2R R36, SRZ ;  /* 0x0000000000247805 */ /* 0x000fc4000001ff00 */
[----:B------:R-:W-:Y:S02]  /*0100*/  CS2R R34, SRZ ;  /* 0x0000000000227805 */ /* 0x000fe4000001ff00 */
[----:B------:R-:W-:Y:S02]  /*0110*/  CS2R R32, SRZ ;  /* 0x0000000000207805 */ /* 0x000fe4000001ff00 */
[----:B------:R-:W-:Y:S01]  /*0120*/  CS2R R30, SRZ ;  /* 0x00000000001e7805 */ /* 0x000fe2000001ff00 */
[----:B0-----:R-:W-:Y:S01]  /*0130*/  UISETP.GE.AND UP0, UPT, UR6, URZ, UPT ;  /* 0x000000ff0600728c */ /* 0x001fe2000bf06270 */
[----:B------:R-:W-:Y:S02]  /*0140*/  CS2R R28, SRZ ;  /* 0x00000000001c7805 */ /* 0x000fe4000001ff00 */
[----:B------:R-:W-:Y:S02]  /*0150*/  CS2R R26, SRZ ;  /* 0x00000000001a7805 */ /* 0x000fe4000001ff00 */
[----:B------:R-:W-:-:S02]  /*0160*/  CS2R R24, SRZ ;  /* 0x0000000000187805 */ /* 0x000fc4000001ff00 */
[----:B------:R-:W-:Y:S02]  /*0170*/  CS2R R10, SRZ ;  /* 0x00000000000a7805 */ /* 0x000fe4000001ff00 */
[----:B------:R-:W-:Y:S01]  /*0180*/  MOV R5, RZ ;  /* 0x000000ff00057202 */ /* 0x000fe20000000f00 */
[----:B------:R-:W0:Y:S01]  /*0190*/  LDCU.64 UR10, c[0x0][0x358] ;  /* 0x00006b00ff0a77ac */ /* 0x000e220008000a00 */
[----:B-1----:R-:W-:Y:S01]  /*01a0*/  USHF.L.U32 UR4, UR4, 0x6, URZ ;  /* 0x0000000604047899 */ /* 0x002fe200080006ff */
[----:B--23--:R-:W-:Y:S11]  /*01b0*/  BRA.U !UP0, `(.L_x_15) ;  /* 0x0000000508dc7547 */ /* 0x00cff6000b800000 */
[----:B------:R-:W1:Y:S01]  /*01c0*/  LDCU UR7, c[0x0][0x39c] ;  /* 0x00007380ff0777ac */ /* 0x000e620008000800 */
[----:B------:R-:W-:Y:S02]  /*01d0*/  IADD3 R9, PT, PT, R7, UR4, RZ ;  /* 0x0000000407097c10 */ /* 0x000fe4000fffe0ff */
[----:B------:R-:W-:Y:S01]  /*01e0*/  MOV R48, RZ ;  /* 0x000000ff00307202 */ /* 0x000fe20000000f00 */
[----:B------:R-:W-:Y:S02]  /*01f0*/  UIADD3 UR5, UPT, UPT, UR6, -0x1, URZ ;  /* 0xffffffff06057890 */ /* 0x000fe4000fffe0ff */
[----:B------:R-:W-:Y:S02]  /*0200*/  IMAD R6, R9, UR6, R0 ;  /* 0x0000000609067c24 */ /* 0x000fe4000f8e0200 */
[----:B------:R-:W-:-:S04]  /*0210*/  ULEA.HI UR5, UR5, UR5, URZ, 0x1 ;  /* 0x0000000505057291 */ /* 0x000fc8000f8f08ff */
[----:B------:R-:W-:-:S04]  /*0220*/  USHF.R.S32.HI UR5, URZ, 0x1, UR5 ;  /* 0x00000001ff057899 */ /* 0x000fc80008011405 */
[----:B------:R-:W-:Y:S01]  /*0230*/  UIADD3 UR5, UPT, UPT, -UR5, URZ, URZ ;  /* 0x000000ff05057290 */ /* 0x000fe2000fffe1ff */
[----:B-1----:R-:W-:-:S05]  /*0240*/  IMAD R13, R0, UR7, R7 ;  /* 0x00000007000d7c24 */ /* 0x002fca000f8e0207 */
[----:B----4-:R-:W-:-:S07]  /*0250*/  LEA R4, R2, R13, 0x6 ;  /* 0x0000000d02047211 */ /* 0x010fce00078e30ff */
.L_x_16:
[----:B------:R-:W1:Y:S08]  /*0260*/  LDC.64 R12, c[0x0][0x380] ;  /* 0x0000e000ff0c7b82 */ /* 0x000e700000000a00 */
[----:B------:R-:W2:Y:S01]  /*0270*/  LDC.64 R8, c[0x0][0x388] ;  /* 0x0000e200ff087b82 */ /* 0x000ea20000000a00 */
[----:B-1----:R-:W-:-:S05]  /*0280*/  IMAD.WIDE.U32 R12, R6, 0x4, R12 ;  /* 0x00000004060c7825 */ /* 0x002fca00078e000c */
[----:B0-----:R0:W3:Y:S01]  /*0290*/  LDG.E R52, desc[UR10][R12.64] ;  /* 0x0000000a0c347981 */ /* 0x0010e2000c1e1900 */
[----:B--2---:R-:W-:-:S06]  /*02a0*/  IMAD.WIDE R8, R4, 0x4, R8 ;  /* 0x0000000404087825 */ /* 0x004fcc00078e0208 */
[----:B------:R-:W2:Y:S01]  /*02b0*/  LDG.E R8, desc[UR10][R8.64] ;  /* 0x0000000a08087981 */ /* 0x000ea2000c1e1900 */
[----:B------:R-:W1:Y:S01]  /*02c0*/  S2UR UR8, SR_CgaCtaId ;  /* 0x00000000000879c3 */ /* 0x000e620000008800 */
[----:B------:R-:W4:Y:S01]  /*02d0*/  S2R R0, SR_TID.Y ;  /* 0x0000000000007919 */ /* 0x000f220000002200 */
[----:B------:R-:W-:Y:S02]  /*02e0*/  UMOV UR6, 0x400 ;  /* 0x0000040000067882 */ /* 0x000fe40000000000 */
[----:B------:R-:W-:Y:S02]  /*02f0*/  UIADD3 UR7, UPT, UPT, UR6, 0x200, URZ ;  /* 0x0000020006077890 */ /* 0x000fe4000fffe0ff */
[----:B-1----:R-:W-:Y:S02]  /*0300*/  ULEA UR6, UR8, UR6, 0x18 ;  /* 0x0000000608067291 */ /* 0x002fe4000f8ec0ff */
[----:B------:R-:W-:-:S04]  /*0310*/  ULEA UR7, UR8, UR7, 0x18 ;  /* 0x0000000708077291 */ /* 0x000fc8000f8ec0ff */
[C---:B------:R-:W-:Y:S02]  /*0320*/  LEA R15, R7.reuse, UR6, 0x3 ;  /* 0x00000006070f7c11 */ /* 0x040fe4000f8e18ff */
[----:B------:R-:W-:Y:S02]  /*0330*/  LEA R21, R7, UR7, 0x2 ;  /* 0x0000000707157c11 */ /* 0x000fe4000f8e10ff */
[C---:B----4-:R-:W-:Y:S02]  /*0340*/  LEA R15, R0.reuse, R15, 0x2 ;  /* 0x0000000f000f7211 */ /* 0x050fe400078e10ff */
[C---:B0-----:R-:W-:Y:S02]  /*0350*/  LEA R13, R0.reuse, R21, 0x8 ;  /* 0x00000015000d7211 */ /* 0x041fe400078e40ff */
[----:B------:R-:W-:Y:S01]  /*0360*/  LEA R50, R0, UR6, 0x8 ;  /* 0x0000000600327c11 */ /* 0x000fe2000f8e40ff */
[----:B---3--:R-:W-:Y:S04]  /*0370*/  STS [R15], R52 ;  /* 0x000000340f007388 */ /* 0x008fe80000000800 */
[----:B--2---:R-:W-:Y:S01]  /*0380*/  STS [R13], R8 ;  /* 0x000000080d007388 */ /* 0x004fe20000000800 */
[----:B------:R-:W-:Y:S06]  /*0390*/  BAR.SYNC.DEFER_BLOCKING 0x0 ;  /* 0x0000000000007b1d */ /* 0x000fec0000010000 */
[----:B------:R-:W-:Y:S04]  /*03a0*/  LDS R9, [R21] ;  /* 0x0000000015097984 */ /* 0x000fe80000000800 */
[----:B------:R-:W0:Y:S04]  /*03b0*/  LDS.128 R16, [R50] ;  /* 0x0000000032107984 */ /* 0x000e280000000c00 */
[----:B------:R-:W1:Y:S04]  /*03c0*/  LDS R8, [R21+0x100] ;  /* 0x0001000015087984 */ /* 0x000e680000000800 */
[----:B------:R-:W2:Y:S04]  /*03d0*/  LDS.128 R12, [R50+0x10] ;  /* 0x00001000320c7984 */ /* 0x000ea80000000c00 */
[----:B------:R-:W3:Y:S01]  /*03e0*/  LDS.128 R20, [R50+0x20] ;  /* 0x0000200032147984 */ /* 0x000ee20000000c00 */
[C---:B0-----:R-:W-:Y:S01]  /*03f0*/  FFMA R18, R9.reuse, R18, R3 ;  /* 0x0000001209127223 */ /* 0x041fe20000000003 */
[----:B------:R-:W-:-:S03]  /*0400*/  FFMA R5, R9, R16, R5 ;  /* 0x0000001009057223 */ /* 0x000fc60000000005 */
[C---:B-1----:R-:W-:Y:S01]  /*0410*/  FFMA R3, R8.reuse, R19, R18 ;  /* 0x0000001308037223 */ /* 0x042fe20000000012 */
[----:B------:R-:W-:Y:S02]  /*0420*/  FFMA R5, R8, R17, R5 ;  /* 0x0000001108057223 */ /* 0x000fe40000000005 */
[----:B------:R-:W0:Y:S01]  /*0430*/  LDS.128 R16, [R50+0x30] ;  /* 0x0000300032107984 */ /* 0x000e220000000c00 */
[C---:B--2---:R-:W-:Y:S01]  /*0440*/  FFMA R14, R9.reuse, R14, R11 ;  /* 0x0000000e090e7223 */ /* 0x044fe2000000000b */
[----:B------:R-:W-:-:S03]  /*0450*/  FFMA R10, R9, R12, R10 ;  /* 0x0000000c090a7223 */ /* 0x000fc6000000000a */
[C---:B------:R-:W-:Y:S01]  /*0460*/  FFMA R11, R8.reuse, R15, R14 ;  /* 0x0000000f080b7223 */ /* 0x040fe2000000000e */
[----:B------:R-:W-:Y:S02]  /*0470*/  FFMA R10, R8, R13, R10 ;  /* 0x0000000d080a7223 */ /* 0x000fe4000000000a */
[----:B------:R-:W1:Y:S01]  /*0480*/  LDS.128 R12, [R50+0x40] ;  /* 0x00004000320c7984 */ /* 0x000e620000000c00 */
[C---:B---3--:R-:W-:Y:S01]  /*0490*/  FFMA R20, R9.reuse, R20, R24 ;  /* 0x0000001409147223 */ /* 0x048fe20000000018 */
[----:B------:R-:W-:-:S03]  /*04a0*/  FFMA R22, R9, R22, R25 ;  /* 0x0000001609167223 */ /* 0x000fc60000000019 */
[C---:B------:R-:W-:Y:S01]  /*04b0*/  FFMA R24, R8.reuse, R21, R20 ;  /* 0x0000001508187223 */ /* 0x040fe20000000014 */
[----:B------:R-:W-:Y:S02]  /*04c0*/  FFMA R25, R8, R23, R22 ;  /* 0x0000001708197223 */ /* 0x000fe40000000016 */
[----:B------:R-:W2:Y:S01]  /*04d0*/  LDS.128 R20, [R50+0x50] ;  /* 0x0000500032147984 */ /* 0x000ea20000000c00 */
[C---:B0-----:R-:W-:Y:S01]  /*04e0*/  FFMA R16, R9.reuse, R16, R26 ;  /* 0x0000001009107223 */ /* 0x041fe2000000001a */
[----:B------:R-:W-:-:S03]  /*04f0*/  FFMA R18, R9, R18, R27 ;  /* 0x0000001209127223 */ /* 0x000fc6000000001b */
[C---:B------:R-:W-:Y:S01]  /*0500*/  FFMA R26, R8.reuse, R17, R16 ;  /* 0x00000011081a7223 */ /* 0x040fe20000000010 */
[----:B------:R-:W-:Y:S02]  /*0510*/  FFMA R27, R8, R19, R18 ;  /* 0x00000013081b7223 */ /* 0x000fe40000000012 */
[----:B------:R-:W0:Y:S01]  /*0520*/  LDS.128 R16, [R50+0x60] ;  /* 0x0000600032107984 */ /* 0x000e220000000c00 */
[C---:B-1----:R-:W-:Y:S01]  /*0530*/  FFMA R12, R9.reuse, R12, R28 ;  /* 0x0000000c090c7223 */ /* 0x042fe2000000001c */
[----:B------:R-:W-:-:S03]  /*0540*/  FFMA R14, R9, R14, R29 ;  /* 0x0000000e090e7223 */ /* 0x000fc6000000001d */
[C---:B------:R-:W-:Y:S01]  /*0550*/  FFMA R28, R8.reuse, R13, R12 ;  /* 0x0000000d081c7223 */ /* 0x040fe2000000000c */
[----:B------:R-:W-:Y:S02]  /*0560*/  FFMA R29, R8, R15, R14 ;  /* 0x0000000f081d7223 */ /* 0x000fe4000000000e */
[----:B------:R-:W1:Y:S01]  /*0570*/  LDS.128 R12, [R50+0x70] ;  /* 0x00007000320c7984 */ /* 0x000e620000000c00 */
[C---:B--2---:R-:W-:Y:S01]  /*0580*/  FFMA R20, R9.reuse, R20, R30 ;  /* 0x0000001409147223 */ /* 0x044fe2000000001e */
        /* <DEDUP_REMOVED lines=39> */
[C---:B-1----:R-:W-:Y:S02]  /*0800*/  FFMA R52, R9.reuse, R14, R51 ;  /* 0x0000000e09347223 */ /* 0x042fe40000000033 */
[----:B------:R-:W1:Y:S01]  /*0810*/  LDC R14, c[0x0][0x39c] ;  /* 0x0000e700ff0e7b82 */ /* 0x000e620000000800 */
[----:B------:R-:W-:Y:S01]  /*0820*/  UIADD3 UR5, UPT, UPT, UR5, 0x1, URZ ;  /* 0x0000000105057890 */ /* 0x000fe2000fffe0ff */
[----:B------:R-:W-:-:S03]  /*0830*/  FFMA R12, R9, R12, R42 ;  /* 0x0000000c090c7223 */ /* 0x000fc6000000002a */
[----:B------:R-:W-:Y:S01]  /*0840*/  UISETP.NE.AND UP0, UPT, UR5, 0x1, UPT ;  /* 0x000000010500788c */ /* 0x000fe2000bf05270 */
[C---:B------:R-:W-:Y:S01]  /*0850*/  FFMA R42, R8.reuse, R13, R12 ;  /* 0x0000000d082a7223 */ /* 0x040fe2000000000c */
[C---:B--2---:R-:W-:Y:S01]  /*0860*/  FFMA R20, R9.reuse, R20, R46 ;  /* 0x0000001409147223 */ /* 0x044fe2000000002e */
[C---:B------:R-:W-:Y:S01]  /*0870*/  FFMA R22, R9.reuse, R22, R48 ;  /* 0x0000001609167223 */ /* 0x040fe20000000030 */
[----:B------:R-:W-:Y:S01]  /*0880*/  FFMA R51, R8, R15, R52 ;  /* 0x0000000f08337223 */ /* 0x000fe20000000034 */
[----:B------:R-:W-:Y:S01]  /*0890*/  IADD3 R6, PT, PT, R6, 0x2, RZ ;  /* 0x0000000206067810 */ /* 0x000fe20007ffe0ff */
[C---:B------:R-:W-:Y:S01]  /*08a0*/  FFMA R46, R8.reuse, R21, R20 ;  /* 0x00000015082e7223 */ /* 0x040fe20000000014 */
[----:B------:R-:W-:Y:S01]  /*08b0*/  FFMA R48, R8, R23, R22 ;  /* 0x0000001708307223 */ /* 0x000fe20000000016 */
[----:B-1----:R-:W-:Y:S01]  /*08c0*/  LEA R4, R14, R4, 0x1 ;  /* 0x000000040e047211 */ /* 0x002fe200078e08ff */
[C---:B0-----:R-:W-:Y:S01]  /*08d0*/  FFMA R16, R9.reuse, R16, R53 ;  /* 0x0000001009107223 */ /* 0x041fe20000000035 */
[----:B------:R-:W-:-:S03]  /*08e0*/  FFMA R13, R9, R18, R44 ;  /* 0x00000012090d7223 */ /* 0x000fc6000000002c */
[C---:B------:R-:W-:Y:S01]  /*08f0*/  FFMA R53, R8.reuse, R17, R16 ;  /* 0x0000001108357223 */ /* 0x040fe20000000010 */
[----:B------:R-:W-:Y:S01]  /*0900*/  FFMA R44, R8, R19, R13 ;  /* 0x00000013082c7223 */ /* 0x000fe2000000000d */
[----:B------:R-:W-:Y:S06]  /*0910*/  BAR.SYNC.DEFER_BLOCKING 0x0 ;  /* 0x0000000000007b1d */ /* 0x000fec0000010000 */
[----:B------:R-:W-:Y:S05]  /*0920*/  BRA.U UP0, `(.L_x_16) ;  /* 0xfffffff9004c7547 */ /* 0x000fea000b83ffff */
.L_x_15:
[----:B------:R-:W1:Y:S01]  /*0930*/  LDCU.64 UR6, c[0x0][0x398] ;  /* 0x00007300ff0677ac */ /* 0x000e620008000a00 */
[----:B----4-:R-:W-:Y:S02]  /*0940*/  LEA R12, R2, R7, 0x6 ;  /* 0x00000007020c7211 */ /* 0x010fe400078e30ff */
[----:B------:R-:W-:Y:S02]  /*0950*/  LEA R13, R0, UR4, 0x5 ;  /* 0x00000004000d7c11 */ /* 0x000fe4000f8e28ff */
[----:B-1----:R-:W-:-:S04]  /*0960*/  ISETP.GE.AND P1, PT, R12, UR7, PT ;  /* 0x000000070c007c0c */ /* 0x002fc8000bf26270 */
[----:B------:R-:W-:-:S13]  /*0970*/  ISETP.LT.AND P1, PT, R13, UR6, !P1 ;  /* 0x000000060d007c0c */ /* 0x000fda000cf21270 */
[----:B------:R-:W1:Y:S01]  /*0980*/  @P1 LDC.64 R8, c[0x0][0x390] ;  /* 0x0000e400ff081b82 */ /* 0x000e620000000a00 */
[C---:B------:R-:W-:Y:S01]  /*0990*/  @P1 IMAD R7, R13.reuse, UR7, R12 ;  /* 0x000000070d071c24 */ /* 0x040fe2000f8e020c */
[----:B------:R-:W-:Y:S02]  /*09a0*/  ISETP.GE.AND P0, PT, R12, UR7, PT ;  /* 0x000000070c007c0c */ /* 0x000fe4000bf06270 */
[----:B------:R-:W-:-:S04]  /*09b0*/  IADD3 R15, PT, PT, R13, 0x1, RZ ;  /* 0x000000010d0f7810 */ /* 0x000fc80007ffe0ff */
[----:B------:R-:W2:Y:S08]  /*09c0*/  @P1 LDC R17, c[0x0][0x3a8] ;  /* 0x0000ea00ff111b82 */ /* 0x000eb00000000800 */
[----:B------:R-:W3:Y:S01]  /*09d0*/  @P1 LDC R2, c[0x0][0x3a4] ;  /* 0x0000e900ff021b82 */ /* 0x000ee20000000800 */
[----:B-1----:R-:W-:-:S05]  /*09e0*/  @P1 IMAD.WIDE R8, R7, 0x4, R8 ;  /* 0x0000000407081825 */ /* 0x002fca00078e0208 */
[----:B0-----:R-:W2:Y:S01]  /*09f0*/  @P1 LDG.E R0, desc[UR10][R8.64] ;  /* 0x0000000a08001981 */ /* 0x001ea2000c1e1900 */
[----:B------:R-:W-:-:S13]  /*0a00*/  ISETP.GE.OR P2, PT, R15, UR6, P0 ;  /* 0x000000060f007c0c */ /* 0x000fda0008746670 */
[----:B------:R-:W0:Y:S08]  /*0a10*/  @!P2 LDC.64 R6, c[0x0][0x390] ;  /* 0x0000e400ff06ab82 */ /* 0x000e300000000a00 */
[----:B------:R-:W1:Y:S01]  /*0a20*/  @!P2 LDC R19, c[0x0][0x3a8] ;  /* 0x0000ea00ff13ab82 */ /* 0x000e620000000800 */
[----:B--2---:R-:W-:Y:S01]  /*0a30*/  @P1 FMUL R0, R0, R17 ;  /* 0x0000001100001220 */ /* 0x004fe20000400000 */
[----:B------:R-:W-:-:S03]  /*0a40*/  @!P2 IMAD R17, R15, UR7, R12 ;  /* 0x000000070f11ac24 */ /* 0x000fc6000f8e020c */
[----:B---3--:R-:W-:Y:S01]  /*0a50*/  @P1 FFMA R15, R5, R2, R0 ;  /* 0x00000002050f1223 */ /* 0x008fe20000000000 */
[----:B0-----:R-:W-:Y:S02]  /*0a60*/  @!P2 IMAD.WIDE R6, R17, 0x4, R6 ;  /* 0x000000041106a825 */ /* 0x001fe400078e0206 */
[----:B------:R-:W0:Y:S02]  /*0a70*/  @!P2 LDC R2, c[0x0][0x3a4] ;  /* 0x0000e900ff02ab82 */ /* 0x000e240000000800 */
[----:B------:R2:W-:Y:S04]  /*0a80*/  @P1 STG.E desc[UR10][R8.64], R15 ;  /* 0x0000000f08001986 */ /* 0x0005e8000c10190a */
[----:B------:R-:W1:Y:S01]  /*0a90*/  @!P2 LDG.E R0, desc[UR10][R6.64] ;  /* 0x0000000a0600a981 */ /* 0x000e62000c1e1900 */
[----:B------:R-:W-:-:S04]  /*0aa0*/  IADD3 R17, PT, PT, R13, 0x2, RZ ;  /* 0x000000020d117810 */ /* 0x000fc80007ffe0ff */
[----:B------:R-:W-:-:S13]  /*0ab0*/  ISETP.GE.OR P1, PT, R17, UR6, P0 ;  /* 0x0000000611007c0c */ /* 0x000fda0008726670 */
[----:B------:R-:W3:Y:S01]  /*0ac0*/  @!P1 LDC.64 R4, c[0x0][0x390] ;  /* 0x0000e400ff049b82 */ /* 0x000ee20000000a00 */
[----:B--2---:R-:W-:-:S07]  /*0ad0*/  IADD3 R15, PT, PT, R13, 0x3, RZ ;  /* 0x000000030d0f7810 */ /* 0x004fce0007ffe0ff */
[----:B------:R-:W2:Y:S08]  /*0ae0*/  @!P1 LDC R9, c[0x0][0x3a8] ;  /* 0x0000ea00ff099b82 */ /* 0x000eb00000000800 */
[----:B------:R-:W4:Y:S01]  /*0af0*/  @!P1 LDC R8, c[0x0][0x3a4] ;  /* 0x0000e900ff089b82 */ /* 0x000f220000000800 */
[----:B-1----:R-:W-:Y:S01]  /*0b00*/  @!P2 FMUL R0, R0, R19 ;  /* 0x000000130000a220 */ /* 0x002fe20000400000 */
[----:B------:R-:W-:-:S03]  /*0b10*/  @!P1 IMAD R19, R17, UR7, R12 ;  /* 0x0000000711139c24 */ /* 0x000fc6000f8e020c */
[----:B0-----:R-:W-:Y:S01]  /*0b20*/  @!P2 FFMA R17, R3, R2, R0 ;  /* 0x000000020311a223 */ /* 0x001fe20000000000 */
[----:B---3--:R-:W-:-:S04]  /*0b30*/  @!P1 IMAD.WIDE R4, R19, 0x4, R4 ;  /* 0x0000000413049825 */ /* 0x008fc800078e0204 */
[----:B------:R0:W-:Y:S04]  /*0b40*/  @!P2 STG.E desc[UR10][R6.64], R17 ;  /* 0x000000110600a986 */ /* 0x0001e8000c10190a */
[----:B------:R-:W2:Y:S01]  /*0b50*/  @!P1 LDG.E R0, desc[UR10][R4.64] ;  /* 0x0000000a04009981 */ /* 0x000ea2000c1e1900 */
[----:B------:R-:W-:-:S13]  /*0b60*/  ISETP.GE.OR P2, PT, R15, UR6, P0 ;  /* 0x000000060f007c0c */ /* 0x000fda0008746670 */
[----:B------:R-:W1:Y:S01]  /*0b70*/  @!P2 LDC.64 R2, c[0x0][0x390] ;  /* 0x0000e400ff02ab82 */ /* 0x000e620000000a00 */
[----:B------:R-:W-:-:S07]  /*0b80*/  @!P2 IMAD R15, R15, UR7, R12 ;  /* 0x000000070f0fac24 */ /* 0x000fce000f8e020c */
[----:B0-----:R-:W0:Y:S01]  /*0b90*/  @!P2 LDC R17, c[0x0][0x3a8] ;  /* 0x0000ea00ff11ab82 */ /* 0x001e220000000800 */
[----:B-1----:R-:W-:-:S04]  /*0ba0*/  @!P2 IMAD.WIDE R2, R15, 0x4, R2 ;  /* 0x000000040f02a825 */ /* 0x002fc800078e0202 */
[----:B--2---:R-:W-:-:S04]  /*0bb0*/  @!P1 FMUL R9, R0, R9 ;  /* 0x0000000900099220 */ /* 0x004fc80000400000 */
[----:B----4-:R-:W-:Y:S01]  /*0bc0*/  @!P1 FFMA R9, R10, R8, R9 ;  /* 0x000000080a099223 */ /* 0x010fe20000000009 */
[----:B------:R-:W-:Y:S01]  /*0bd0*/  IADD3 R15, PT, PT, R13, 0x4, RZ ;  /* 0x000000040d0f7810 */ /* 0x000fe20007ffe0ff */
[----:B------:R-:W1:Y:S03]  /*0be0*/  @!P2 LDC R8, c[0x0][0x3a4] ;  /* 0x0000e900ff08ab82 */ /* 0x000e660000000800 */
[----:B------:R2:W-:Y:S04]  /*0bf0*/  @!P1 STG.E desc[UR10][R4.64], R9 ;  /* 0x0000000904009986 */ /* 0x0005e8000c10190a */
[----:B------:R-:W0:Y:S01]  /*0c00*/  @!P2 LDG.E R0, desc[UR10][R2.64] ;  /* 0x0000000a0200a981 */ /* 0x000e22000c1e1900 */
[----:B------:R-:W-:-:S13]  /*0c10*/  ISETP.GE.OR P1, PT, R15, UR6, P0 ;  /* 0x000000060f007c0c */ /* 0x000fda0008726670 */
[----:B------:R-:W3:Y:S01]  /*0c20*/  @!P1 LDC.64 R6, c[0x0][0x390] ;  /* 0x0000e400ff069b82 */ /* 0x000ee20000000a00 */
[----:B------:R-:W-:-:S07]  /*0c30*/  @!P1 IMAD R15, R15, UR7, R12 ;  /* 0x000000070f0f9c24 */ /* 0x000fce000f8e020c */
[----:B--2---:R-:W2:Y:S01]  /*0c40*/  @!P1 LDC R9, c[0x0][0x3a8] ;  /* 0x0000ea00ff099b82 */ /* 0x004ea20000000800 */
[----:B---3--:R-:W-:-:S04]  /*0c50*/  @!P1 IMAD.WIDE R6, R15, 0x4, R6 ;  /* 0x000000040f069825 */ /* 0x008fc800078e0206 */
[----:B0-----:R-:W-:-:S04]  /*0c60*/  @!P2 FMUL R0, R0, R17 ;  /* 0x000000110000a220 */ /* 0x001fc80000400000 */
[----:B-1----:R-:W-:Y:S01]  /*0c70*/  @!P2 FFMA R11, R11, R8, R0 ;  /* 0x000000080b0ba223 */ /* 0x002fe20000000000 */
[----:B------:R-:W-:Y:S01]  /*0c80*/  IADD3 R15, PT, PT, R13, 0x5, RZ ;  /* 0x000000050d0f7810 */ /* 0x000fe20007ffe0ff */
[----:B------:R-:W0:Y:S03]  /*0c90*/  @!P1 LDC R8, c[0x0][0x3a4] ;  /* 0x0000e900ff089b82 */ /* 0x000e260000000800 */
[----:B------:R1:W-:Y:S04]  /*0ca0*/  @!P2 STG.E desc[UR10][R2.64], R11 ;  /* 0x0000000b0200a986 */ /* 0x0003e8000c10190a */
[----:B------:R-:W2:Y:S01]  /*0cb0*/  @!P1 LDG.E R0, desc[UR10][R6.64] ;  /* 0x0000000a06009981 */ /* 0x000ea2000c1e1900 */
[----:B------:R-:W-:-:S13]  /*0cc0*/  ISETP.GE.OR P2, PT, R15, UR6, P0 ;  /* 0x000000060f007c0c */ /* 0x000fda0008746670 */
[----:B------:R-:W3:Y:S01]  /*0cd0*/  @!P2 LDC.64 R4, c[0x0][0x390] ;  /* 0x0000e400ff04ab82 */ /* 0x000ee20000000a00 */
[----:B------:R-:W-:-:S04]  /*0ce0*/  @!P2 IMAD R15, R15, UR7, R12 ;  /* 0x000000070f0fac24 */ /* 0x000fc8000f8e020c */
[----:B---3--:R-:W-:Y:S01]  /*0cf0*/  @!P2 IMAD.WIDE R4, R15, 0x4, R4 ;  /* 0x000000040f04a825 */ /* 0x008fe200078e0204 */
[----:B-1----:R-:W-:Y:S02]  /*0d00*/  IADD3 R11, PT, PT, R13, 0x6, RZ ;  /* 0x000000060d0b7810 */ /* 0x002fe40007ffe0ff */
[----:B------:R-:W1:Y:S01]  /*0d10*/  @!P2 LDC R15, c[0x0][0x3a8] ;  /* 0x0000ea00ff0fab82 */ /* 0x000e620000000800 */
[----:B--2---:R-:W-:-:S04]  /*0d20*/  @!P1 FMUL R9, R0, R9 ;  /* 0x0000000900099220 */ /* 0x004fc80000400000 */
[----:B0-----:R-:W-:-:S03]  /*0d30*/  @!P1 FFMA R9, R24, R8, R9 ;  /* 0x0000000818099223 */ /* 0x001fc60000000009 */
[----:B------:R-:W0:Y:S02]  /*0d40*/  @!P2 LDC R8, c[0x0][0x3a4] ;  /* 0x0000e900ff08ab82 */ /* 0x000e240000000800 */
[----:B------:R2:W-:Y:S04]  /*0d50*/  @!P1 STG.E desc[UR10][R6.64], R9 ;  /* 0x0000000906009986 */ /* 0x0005e8000c10190a */
[----:B------:R-:W1:Y:S01]  /*0d60*/  @!P2 LDG.E R0, desc[UR10][R4.64] ;  /* 0x0000000a0400a981 */ /* 0x000e62000c1e1900 */
[----:B------:R-:W-:-:S13]  /*0d70*/  ISETP.GE.OR P1, PT, R11, UR6, P0 ;  /* 0x000000060b007c0c */ /* 0x000fda0008726670 */
[----:B------:R-:W3:Y:S01]  /*0d80*/  @!P1 LDC.64 R2, c[0x0][0x390] ;  /* 0x0000e400ff029b82 */ /* 0x000ee20000000a00 */
[----:B------:R-:W-:-:S07]  /*0d90*/  @!P1 IMAD R11, R11, UR7, R12 ;  /* 0x000000070b0b9c24 */ /* 0x000fce000f8e020c */
[----:B--2---:R-:W2:Y:S01]  /*0da0*/  @!P1 LDC R9, c[0x0][0x3a8] ;  /* 0x0000ea00ff099b82 */ /* 0x004ea20000000800 */
[----:B---3--:R-:W-:-:S04]  /*0db0*/  @!P1 IMAD.WIDE R2, R11, 0x4, R2 ;  /* 0x000000040b029825 */ /* 0x008fc800078e0202 */
[----:B-1----:R-:W-:-:S04]  /*0dc0*/  @!P2 FMUL R0, R0, R15 ;  /* 0x0000000f0000a220 */ /* 0x002fc80000400000 */
[----:B0-----:R-:W-:Y:S01]  /*0dd0*/  @!P2 FFMA R25, R25, R8, R0 ;  /* 0x000000081919a223 */ /* 0x001fe20000000000 */
[----:B------:R-:W-:Y:S01]  /*0de0*/  IADD3 R11, PT, PT, R13, 0x7, RZ ;  /* 0x000000070d0b7810 */ /* 0x000fe20007ffe0ff */
[----:B------:R-:W0:Y:S03]  /*0df0*/  @!P1 LDC R8, c[0x0][0x3a4] ;  /* 0x0000e900ff089b82 */ /* 0x000e260000000800 */
[----:B------:R1:W-:Y:S04]  /*0e00*/  @!P2 STG.E desc[UR10][R4.64], R25 ;  /* 0x000000190400a986 */ /* 0x0003e8000c10190a */
[----:B------:R-:W2:Y:S01]  /*0e10*/  @!P1 LDG.E R0, desc[UR10][R2.64] ;  /* 0x0000000a02009981 */ /* 0x000ea2000c1e1900 */
[----:B------:R-:W-:-:S13]  /*0e20*/  ISETP.GE.OR P2, PT, R11, UR6, P0 ;  /* 0x000000060b007c0c */ /* 0x000fda0008746670 */
[----:B------:R-:W3:Y:S01]  /*0e30*/  @!P2 LDC.64 R6, c[0x0][0x390] ;  /* 0x0000e400ff06ab82 */ /* 0x000ee20000000a00 */
[----:B------:R-:W-:-:S07]  /*0e40*/  @!P2 IMAD R11, R11, UR7, R12 ;  /* 0x000000070b0bac24 */ /* 0x000fce000f8e020c */
[----:B------:R-:W4:Y:S01]  /*0e50*/  @!P2 LDC R15, c[0x0][0x3a8] ;  /* 0x0000ea00ff0fab82 */ /* 0x000f220000000800 */
[----:B---3--:R-:W-:-:S04]  /*0e60*/  @!P2 IMAD.WIDE R6, R11, 0x4, R6 ;  /* 0x000000040b06a825 */ /* 0x008fc800078e0206 */
[----:B--2---:R-:W-:-:S04]  /*0e70*/  @!P1 FMUL R9, R0, R9 ;  /* 0x0000000900099220 */ /* 0x004fc80000400000 */
[----:B0-----:R-:W-:Y:S01]  /*0e80*/  @!P1 FFMA R9, R26, R8, R9 ;  /* 0x000000081a099223 */ /* 0x001fe20000000009 */
[----:B------:R-:W-:Y:S01]  /*0e90*/  IADD3 R11, PT, PT, R13, 0x8, RZ ;  /* 0x000000080d0b7810 */ /* 0x000fe20007ffe0ff */
[----:B------:R-:W0:Y:S03]  /*0ea0*/  @!P2 LDC R8, c[0x0][0x3a4] ;  /* 0x0000e900ff08ab82 */ /* 0x000e260000000800 */
[----:B------:R2:W-:Y:S04]  /*0eb0*/  @!P1 STG.E desc[UR10][R2.64], R9 ;  /* 0x0000000902009986 */ /* 0x0005e8000c10190a */
[----:B------:R-:W4:Y:S01]  /*0ec0*/  @!P2 LDG.E R0, desc[UR10][R6.64] ;  /* 0x0000000a0600a981 */ /* 0x000f22000c1e1900 */
[----:B------:R-:W-:-:S13]  /*0ed0*/  ISETP.GE.OR P1, PT, R11, UR6, P0 ;  /* 0x000000060b007c0c */ /* 0x000fda0008726670 */
[----:B-1----:R-:W1:Y:S01]  /*0ee0*/  @!P1 LDC.64 R4, c[0x0][0x390] ;  /* 0x0000e400ff049b82 */ /* 0x002e620000000a00 */
[----:B------:R-:W-:-:S07]  /*0ef0*/  @!P1 IMAD R11, R11, UR7, R12 ;  /* 0x000000070b0b9c24 */ /* 0x000fce000f8e020c */
[----:B--2---:R-:W2:Y:S01]  /*0f00*/  @!P1 LDC R9, c[0x0][0x3a8] ;  /* 0x0000ea00ff099b82 */ /* 0x004ea20000000800 */
[----:B-1----:R-:W-:-:S04]  /*0f10*/  @!P1 IMAD.WIDE R4, R11, 0x4, R4 ;  /* 0x000000040b049825 */ /* 0x002fc800078e0204 */
[----:B----4-:R-:W-:-:S04]  /*0f20*/  @!P2 FMUL R0, R0, R15 ;  /* 0x0000000f0000a220 */ /* 0x010fc80000400000 */
        /* <DEDUP_REMOVED lines=128> */
[----:B------:R-:W-:-:S04]  /*1730*/  @!P1 IMAD R11, R11, UR7, R12 ;  /* 0x000000070b0b9c24 */ /* 0x000fc8000f8e020c */
[----:B-1----:R-:W-:Y:S01]  /*1740*/  @!P1 IMAD.WIDE R4, R11, 0x4, R4 ;  /* 0x000000040b049825 */ /* 0x002fe200078e0204 */
[----:B--2---:R-:W-:Y:S02]  /*1750*/  IADD3 R9, PT, PT, R13, 0x15, RZ ;  /* 0x000000150d097810 */ /* 0x004fe40007ffe0ff */
[----:B------:R-:W1:Y:S01]  /*1760*/  @!P1 LDC R11, c[0x0][0x3a8] ;  /* 0x0000ea00ff0b9b82 */ /* 0x000e620000000800 */
[----:B----4-:R-:W-:-:S04]  /*1770*/  @!P2 FMUL R0, R0, R15 ;  /* 0x0000000f0000a220 */ /* 0x010fc80000400000 */
[----:B0-----:R-:W-:-:S03]  /*1780*/  @!P2 FFMA R39, R39, R8, R0 ;  /* 0x000000082727a223 */ /* 0x001fc60000000000 */
[----:B------:R-:W0:Y:S02]  /*1790*/  @!P1 LDC R8, c[0x0][0x3a4] ;  /* 0x0000e900ff089b82 */ /* 0x000e240000000800 */
[----:B------:R2:W-:Y:S04]  /*17a0*/  @!P2 STG.E desc[UR10][R6.64], R39 ;  /* 0x000000270600a986 */ /* 0x0005e8000c10190a */
[----:B------:R-:W1:Y:S01]  /*17b0*/  @!P1 LDG.E R0, desc[UR10][R4.64] ;  /* 0x0000000a04009981 */ /* 0x000e62000c1e1900 */
[----:B------:R-:W-:-:S13]  /*17c0*/  ISETP.GE.OR P2, PT, R9, UR6, P0 ;  /* 0x0000000609007c0c */ /* 0x000fda0008746670 */
[----:B------:R-:W3:Y:S01]  /*17d0*/  @!P2 LDC.64 R2, c[0x0][0x390] ;  /* 0x0000e400ff02ab82 */ /* 0x000ee20000000a00 */
[----:B------:R-:W-:-:S04]  /*17e0*/  @!P2 IMAD R9, R9, UR7, R12 ;  /* 0x000000070909ac24 */ /* 0x000fc8000f8e020c */
[----:B---3--:R-:W-:-:S04]  /*17f0*/  @!P2 IMAD.WIDE R2, R9, 0x4, R2 ;  /* 0x000000040902a825 */ /* 0x008fc800078e0202 */
[----:B-1----:R-:W-:Y:S01]  /*1800*/  @!P1 FMUL R0, R0, R11 ;  /* 0x0000000b00009220 */ /* 0x002fe20000400000 */
[----:B------:R-:W-:Y:S01]  /*1810*/  IADD3 R9, PT, PT, R13, 0x16, RZ ;  /* 0x000000160d097810 */ /* 0x000fe20007ffe0ff */
[----:B------:R-:W1:Y:S02]  /*1820*/  @!P2 LDC R11, c[0x0][0x3a8] ;  /* 0x0000ea00ff0bab82 */ /* 0x000e640000000800 */
[----:B0-----:R-:W-:-:S05]  /*1830*/  @!P1 FFMA R41, R41, R8, R0 ;  /* 0x0000000829299223 */ /* 0x001fca0000000000 */
[----:B------:R0:W-:Y:S01]  /*1840*/  @!P1 STG.E desc[UR10][R4.64], R41 ;  /* 0x0000002904009986 */ /* 0x0001e2000c10190a */
[----:B------:R-:W3:Y:S03]  /*1850*/  @!P2 LDC R8, c[0x0][0x3a4] ;  /* 0x0000e900ff08ab82 */ /* 0x000ee60000000800 */
[----:B------:R-:W1:Y:S01]  /*1860*/  @!P2 LDG.E R0, desc[UR10][R2.64] ;  /* 0x0000000a0200a981 */ /* 0x000e62000c1e1900 */
[----:B------:R-:W-:-:S13]  /*1870*/  ISETP.GE.OR P1, PT, R9, UR6, P0 ;  /* 0x0000000609007c0c */ /* 0x000fda0008726670 */
[----:B--2---:R-:W2:Y:S01]  /*1880*/  @!P1 LDC.64 R6, c[0x0][0x390] ;  /* 0x0000e400ff069b82 */ /* 0x004ea20000000a00 */
[----:B------:R-:W-:-:S04]  /*1890*/  @!P1 IMAD R9, R9, UR7, R12 ;  /* 0x0000000709099c24 */ /* 0x000fc8000f8e020c */
[----:B--2---:R-:W-:-:S03]  /*18a0*/  @!P1 IMAD.WIDE R6, R9, 0x4, R6 ;  /* 0x0000000409069825 */ /* 0x004fc600078e0206 */
[----:B------:R-:W2:Y:S01]  /*18b0*/  @!P1 LDC R9, c[0x0][0x3a8] ;  /* 0x0000ea00ff099b82 */ /* 0x000ea20000000800 */
[----:B-1----:R-:W-:-:S04]  /*18c0*/  @!P2 FMUL R0, R0, R11 ;  /* 0x0000000b0000a220 */ /* 0x002fc80000400000 */
[----:B---3--:R-:W-:Y:S01]  /*18d0*/  @!P2 FFMA R43, R43, R8, R0 ;  /* 0x000000082b2ba223 */ /* 0x008fe20000000000 */
[----:B------:R-:W-:Y:S02]  /*18e0*/  IADD3 R11, PT, PT, R13, 0x17, RZ ;  /* 0x000000170d0b7810 */ /* 0x000fe40007ffe0ff */
[----:B------:R-:W1:Y:S02]  /*18f0*/  @!P1 LDC R8, c[0x0][0x3a4] ;  /* 0x0000e900ff089b82 */ /* 0x000e640000000800 */
[----:B------:R3:W-:Y:S04]  /*1900*/  @!P2 STG.E desc[UR10][R2.64], R43 ;  /* 0x0000002b0200a986 */ /* 0x0007e8000c10190a */
[----:B------:R-:W2:Y:S01]  /*1910*/  @!P1 LDG.E R0, desc[UR10][R6.64] ;  /* 0x0000000a06009981 */ /* 0x000ea2000c1e1900 */
[----:B------:R-:W-:-:S13]  /*1920*/  ISETP.GE.OR P2, PT, R11, UR6, P0 ;  /* 0x000000060b007c0c */ /* 0x000fda0008746670 */
[----:B0-----:R-:W0:Y:S01]  /*1930*/  @!P2 LDC.64 R4, c[0x0][0x390] ;  /* 0x0000e400ff04ab82 */ /* 0x001e220000000a00 */
[----:B------:R-:W-:-:S07]  /*1940*/  @!P2 IMAD R11, R11, UR7, R12 ;  /* 0x000000070b0bac24 */ /* 0x000fce000f8e020c */
[----:B------:R-:W4:Y:S01]  /*1950*/  @!P2 LDC R15, c[0x0][0x3a8] ;  /* 0x0000ea00ff0fab82 */ /* 0x000f220000000800 */
[----:B0-----:R-:W-:-:S04]  /*1960*/  @!P2 IMAD.WIDE R4, R11, 0x4, R4 ;  /* 0x000000040b04a825 */ /* 0x001fc800078e0204 */
[----:B--2---:R-:W-:-:S04]  /*1970*/  @!P1 FMUL R9, R0, R9 ;  /* 0x0000000900099220 */ /* 0x004fc80000400000 */
[----:B-1----:R-:W-:Y:S01]  /*1980*/  @!P1 FFMA R9, R40, R8, R9 ;  /* 0x0000000828099223 */ /* 0x002fe20000000009 */
[----:B------:R-:W-:Y:S01]  /*1990*/  IADD3 R11, PT, PT, R13, 0x18, RZ ;  /* 0x000000180d0b7810 */ /* 0x000fe20007ffe0ff */
[----:B------:R-:W0:Y:S03]  /*19a0*/  @!P2 LDC R8, c[0x0][0x3a4] ;  /* 0x0000e900ff08ab82 */ /* 0x000e260000000800 */
[----:B------:R1:W-:Y:S04]  /*19b0*/  @!P1 STG.E desc[UR10][R6.64], R9 ;  /* 0x0000000906009986 */ /* 0x0003e8000c10190a */
[----:B------:R-:W4:Y:S01]  /*19c0*/  @!P2 LDG.E R0, desc[UR10][R4.64] ;  /* 0x0000000a0400a981 */ /* 0x000f22000c1e1900 */
[----:B------:R-:W-:-:S13]  /*19d0*/  ISETP.GE.OR P1, PT, R11, UR6, P0 ;  /* 0x000000060b007c0c */ /* 0x000fda0008726670 */
[----:B---3--:R-:W2:Y:S01]  /*19e0*/  @!P1 LDC.64 R2, c[0x0][0x390] ;  /* 0x0000e400ff029b82 */ /* 0x008ea20000000a00 */
[----:B------:R-:W-:-:S04]  /*19f0*/  @!P1 IMAD R11, R11, UR7, R12 ;  /* 0x000000070b0b9c24 */ /* 0x000fc8000f8e020c */
[----:B--2---:R-:W-:Y:S01]  /*1a00*/  @!P1 IMAD.WIDE R2, R11, 0x4, R2 ;  /* 0x000000040b029825 */ /* 0x004fe200078e0202 */
[----:B-1----:R-:W-:Y:S02]  /*1a10*/  IADD3 R9, PT, PT, R13, 0x19, RZ ;  /* 0x000000190d097810 */ /* 0x002fe40007ffe0ff */
        /* <DEDUP_REMOVED lines=53> */
[----:B---3--:R-:W-:-:S03]  /*1d70*/  @!P2 IMAD.WIDE R4, R9, 0x4, R4 ;  /* 0x000000040904a825 */ /* 0x008fc600078e0204 */
[----:B------:R-:W3:Y:S01]  /*1d80*/  @!P2 LDC R9, c[0x0][0x3a8] ;  /* 0x0000ea00ff09ab82 */ /* 0x000ee20000000800 */
[----:B-1----:R-:W-:-:S04]  /*1d90*/  @!P1 FMUL R0, R0, R11 ;  /* 0x0000000b00009220 */ /* 0x002fc80000400000 */
[----:B0-----:R-:W-:Y:S01]  /*1da0*/  @!P1 FFMA R53, R53, R8, R0 ;  /* 0x0000000835359223 */ /* 0x001fe20000000000 */
[----:B------:R-:W-:Y:S02]  /*1db0*/  IADD3 R11, PT, PT, R13, 0x1e, RZ ;  /* 0x0000001e0d0b7810 */ /* 0x000fe40007ffe0ff */
[----:B------:R-:W0:Y:S02]  /*1dc0*/  @!P2 LDC R8, c[0x0][0x3a4] ;  /* 0x0000e900ff08ab82 */ /* 0x000e240000000800 */
[----:B------:R1:W-:Y:S04]  /*1dd0*/  @!P1 STG.E desc[UR10][R6.64], R53 ;  /* 0x0000003506009986 */ /* 0x0003e8000c10190a */
[----:B------:R-:W3:Y:S01]  /*1de0*/  @!P2 LDG.E R0, desc[UR10][R4.64] ;  /* 0x0000000a0400a981 */ /* 0x000ee2000c1e1900 */
[----:B------:R-:W-:-:S13]  /*1df0*/  ISETP.GE.OR P1, PT, R11, UR6, P0 ;  /* 0x000000060b007c0c */ /* 0x000fda0008726670 */
[----:B--2---:R-:W2:Y:S01]  /*1e00*/  @!P1 LDC.64 R2, c[0x0][0x390] ;  /* 0x0000e400ff029b82 */ /* 0x004ea20000000a00 */
[----:B------:R-:W-:-:S07]  /*1e10*/  @!P1 IMAD R11, R11, UR7, R12 ;  /* 0x000000070b0b9c24 */ /* 0x000fce000f8e020c */
[----:B-1----:R-:W1:Y:S08]  /*1e20*/  @!P1 LDC R7, c[0x0][0x3a8] ;  /* 0x0000ea00ff079b82 */ /* 0x002e700000000800 */
[----:B------:R-:W4:Y:S01]  /*1e30*/  @!P1 LDC R6, c[0x0][0x3a4] ;  /* 0x0000e900ff069b82 */ /* 0x000f220000000800 */
[----:B--2---:R-:W-:-:S04]  /*1e40*/  @!P1 IMAD.WIDE R2, R11, 0x4, R2 ;  /* 0x000000040b029825 */ /* 0x004fc800078e0202 */
[----:B---3--:R-:W-:-:S04]  /*1e50*/  @!P2 FMUL R9, R0, R9 ;  /* 0x000000090009a220 */ /* 0x008fc80000400000 */
[----:B0-----:R-:W-:-:S05]  /*1e60*/  @!P2 FFMA R9, R44, R8, R9 ;  /* 0x000000082c09a223 */ /* 0x001fca0000000009 */
[----:B------:R0:W-:Y:S04]  /*1e70*/  @!P2 STG.E desc[UR10][R4.64], R9 ;  /* 0x000000090400a986 */ /* 0x0001e8000c10190a */
[----:B------:R-:W1:Y:S01]  /*1e80*/  @!P1 LDG.E R0, desc[UR10][R2.64] ;  /* 0x0000000a02009981 */ /* 0x000e62000c1e1900 */
[----:B------:R-:W-:-:S04]  /*1e90*/  IADD3 R13, PT, PT, R13, 0x1f, RZ ;  /* 0x0000001f0d0d7810 */ /* 0x000fc80007ffe0ff */
[----:B------:R-:W-:Y:S01]  /*1ea0*/  ISETP.GE.OR P0, PT, R13, UR6, P0 ;  /* 0x000000060d007c0c */ /* 0x000fe20008706670 */
[----:B-1----:R-:W-:-:S04]  /*1eb0*/  @!P1 FMUL R7, R0, R7 ;  /* 0x0000000700079220 */ /* 0x002fc80000400000 */
[----:B----4-:R-:W-:-:S05]  /*1ec0*/  @!P1 FFMA R7, R46, R6, R7 ;  /* 0x000000062e079223 */ /* 0x010fca0000000007 */
[----:B------:R0:W-:Y:S03]  /*1ed0*/  @!P1 STG.E desc[UR10][R2.64], R7 ;  /* 0x0000000702009986 */ /* 0x0001e6000c10190a */
[----:B------:R-:W-:Y:S05]  /*1ee0*/  @P0 EXIT ;  /* 0x000000000000094d */ /* 0x000fea0003800000 */
[----:B0-----:R-:W0:Y:S01]  /*1ef0*/  LDC.64 R2, c[0x0][0x390] ;  /* 0x0000e400ff027b82 */ /* 0x001e220000000a00 */
[----:B------:R-:W-:Y:S01]  /*1f00*/  IMAD R13, R13, UR7, R12 ;  /* 0x000000070d0d7c24 */ /* 0x000fe2000f8e020c */
[----:B------:R-:W1:Y:S01]  /*1f10*/  LDCU UR4, c[0x0][0x3a8] ;  /* 0x00007500ff0477ac */ /* 0x000e620008000800 */
[----:B------:R-:W2:Y:S02]  /*1f20*/  LDCU UR5, c[0x0][0x3a4] ;  /* 0x00007480ff0577ac */ /* 0x000ea40008000800 */
[----:B0-----:R-:W-:-:S05]  /*1f30*/  IMAD.WIDE R2, R13, 0x4, R2 ;  /* 0x000000040d027825 */ /* 0x001fca00078e0202 */
[----:B------:R-:W1:Y:S02]  /*1f40*/  LDG.E R0, desc[UR10][R2.64] ;  /* 0x0000000a02007981 */ /* 0x000e64000c1e1900 */
[----:B-1----:R-:W-:-:S04]  /*1f50*/  FMUL R5, R0, UR4 ;  /* 0x0000000400057c20 */ /* 0x002fc80008400000 */
[----:B--2---:R-:W-:-:S05]  /*1f60*/  FFMA R5, R48, UR5, R5 ;  /* 0x0000000530057c23 */ /* 0x004fca0008000005 */
[----:B------:R-:W-:Y:S01]  /*1f70*/  STG.E desc[UR10][R2.64], R5 ;  /* 0x0000000502007986 */ /* 0x000fe2000c10190a */
[----:B------:R-:W-:Y:S05]  /*1f80*/  EXIT ;  /* 0x000000000000794d */ /* 0x000fea0003800000 */
.L_x_17:
        /* <DEDUP_REMOVED lines=15> */
.L_x_41:


//--------------------- .text._Z17sgemm_1D_blockingILi64ELi64ELi4ELi16EEvPKfS1_Pfiiiff --------------------------
	.section	.text._Z17sgemm_1D_blockingILi64ELi64ELi4ELi16EEvPKfS1_Pfiiiff,"ax",@progbits
	.align	128
        .global         _Z17sgemm_1D_blockingILi64ELi64ELi4ELi16EEvPKfS1_Pfiiiff
        .type           _Z17sgemm_1D_blockingILi64ELi64ELi4ELi16EEvPKfS1_Pfiiiff,@function
        .size           _Z17sgemm_1D_blockingILi64ELi64ELi4ELi16EEvPKfS1_Pfiiiff,(.L_x_42 - _Z17sgemm_1D_blockingILi64ELi64ELi4ELi16EEvPKfS1_Pfiiiff)
        .other          _Z17sgemm_1D_blockingILi64ELi64ELi4ELi16EEvPKfS1_Pfiiiff,@"STO_CUDA_ENTRY STV_DEFAULT"
_Z17sgemm_1D_blockingILi64ELi64ELi4ELi16EEvPKfS1_Pfiiiff:
.text._Z17sgemm_1D_blockingILi64ELi64ELi4ELi16EEvPKfS1_Pfiiiff:
        /* <DEDUP_REMOVED lines=8> */
[----:B------:R-:W-:Y:S01]  /*0080*/  HFMA2 R29, -RZ, RZ, 0, 0 ;  /* 0x00000000ff1d7431 */ /* 0x000fe200000001ff */
[----:B------:R-:W-:-:S02]  /*0090*/  MOV R41, RZ ;  /* 0x000000ff00297202 */ /* 0x000fc40000000f00 */
[----:B------:R-:W-:Y:S01]  /*00a0*/  CS2R R36, SRZ ;  /* 0x0000000000247805 */ /* 0x000fe2000001ff00 */
[----:B------:R-:W4:Y:S01]  /*00b0*/  S2R R2, SR_CTAID.X ;  /* 0x0000000000027919 */ /* 0x000f220000002500 */
[----:B------:R-:W-:Y:S02]  /*00c0*/  MOV R44, RZ ;  /* 0x000000ff002c7202 */ /* 0x000fe40000000f00 */
[----:B------:R-:W-:Y:S02]  /*00d0*/  CS2R R34, SRZ ;  /* 0x0000000000227805 */ /* 0x000fe4000001ff00 */
[----:B------:R-:W-:Y:S02]  /*00e0*/  CS2R R32, SRZ ;  /* 0x0000000000207805 */ /* 0x000fe4000001ff00 */
[----:B------:R-:W-:Y:S02]  /*00f0*/  CS2R R30, SRZ ;  /* 0x00000000001e7805 */ /* 0x000fe4000001ff00 */
[----:B------:R-:W-:Y:S01]  /*0100*/  MOV R42, RZ ;  /* 0x000000ff002a7202 */ /* 0x000fe20000000f00 */
[----:B------:R-:W2:Y:S01]  /*0110*/  LDCU.64 UR10, c[0x0][0x358] ;  /* 0x00006b00ff0a77ac */ /* 0x000ea20008000a00 */
[----:B0-----:R-:W-:-:S02]  /*0120*/  UISETP.GE.AND UP0, UPT, UR9, -0x2, UPT ;  /* 0xfffffffe0900788c */ /* 0x001fc4000bf06270 */
[----:B-1----:R-:W-:-:S07]  /*0130*/  USHF.L.U32 UR4, UR4, 0x6, URZ ;  /* 0x0000000604047899 */ /* 0x002fce00080006ff */
[----:B------:R-:W-:Y:S05]  /*0140*/  BRA.U !UP0, `(.L_x_18) ;  /* 0x0000000508f87547 */ /* 0x000fea000b800000 */
[----:B------:R-:W0:Y:S01]  /*0150*/  S2UR UR8, SR_CgaCtaId ;  /* 0x00000000000879c3 */ /* 0x000e220000008800 */
[----:B------:R-:W1:Y:S01]  /*0160*/  LDCU UR12, c[0x0][0x39c] ;  /* 0x00007380ff0c77ac */ /* 0x000e620008000800 */
[----:B---3--:R-:W-:Y:S02]  /*0170*/  IADD3 R5, PT, PT, R3, UR4, RZ ;  /* 0x0000000403057c10 */ /* 0x008fe4000fffe0ff */
[----:B------:R-:W-:Y:S01]  /*0180*/  MOV R26, RZ ;  /* 0x000000ff001a7202 */ /* 0x000fe20000000f00 */
[----:B------:R-:W-:Y:S01]  /*0190*/  UMOV UR7, 0x400 ;  /* 0x0000040000077882 */ /* 0x000fe20000000000 */
[----:B------:R-:W-:Y:S02]  /*01a0*/  UIADD3 UR5, UPT, UPT, UR9, -0x1, URZ ;  /* 0xffffffff09057890 */ /* 0x000fe4000fffe0ff */
[----:B--2---:R-:W-:Y:S01]  /*01b0*/  IMAD R4, R5, UR9, R0 ;  /* 0x0000000905047c24 */ /* 0x004fe2000f8e0200 */
[----:B------:R-:W-:Y:S02]  /*01c0*/  UIADD3 UR7, UPT, UPT, UR7, 0x400, URZ ;  /* 0x0000040007077890 */ /* 0x000fe4000fffe0ff */
[----:B------:R-:W-:-:S04]  /*01d0*/  USHF.R.S32.HI UR6, URZ, 0x1f, UR5 ;  /* 0x0000001fff067899 */ /* 0x000fc80008011405 */
[----:B------:R-:W-:-:S04]  /*01e0*/  ULEA.HI UR6, UR6, UR5, URZ, 0x2 ;  /* 0x0000000506067291 */ /* 0x000fc8000f8f10ff */
[----:B------:R-:W-:Y:S01]  /*01f0*/  USHF.R.S32.HI UR6, URZ, 0x2, UR6 ;  /* 0x00000002ff067899 */ /* 0x000fe20008011406 */
[----:B-1----:R-:W-:-:S03]  /*0200*/  IMAD R7, R0, UR12, R3 ;  /* 0x0000000c00077c24 */ /* 0x002fc6000f8e0203 */
[----:B------:R-:W-:Y:S02]  /*0210*/  UIADD3 UR6, UPT, UPT, -UR6, URZ, URZ ;  /* 0x000000ff06067290 */ /* 0x000fe4000fffe1ff */
[----:B0-----:R-:W-:Y:S01]  /*0220*/  ULEA UR7, UR8, UR7, 0x18 ;  /* 0x0000000708077291 */ /* 0x001fe2000f8ec0ff */
[----:B----4-:R-:W-:-:S05]  /*0230*/  LEA R6, R2, R7, 0x6 ;  /* 0x0000000702067211 */ /* 0x010fca00078e30ff */
[----:B------:R-:W-:-:S04]  /*0240*/  LEA R8, R0, UR7, 0x8 ;  /* 0x0000000700087c11 */ /* 0x000fc8000f8e40ff */
[----:B------:R-:W-:-:S07]  /*0250*/  LEA R7, R3, R8, 0x2 ;  /* 0x0000000803077211 */ /* 0x000fce00078e10ff */
.L_x_19:
[----:B------:R-:W0:Y:S08]  /*0260*/  LDC.64 R10, c[0x0][0x380] ;  /* 0x0000e000ff0a7b82 */ /* 0x000e300000000a00 */
[----:B------:R-:W1:Y:S01]  /*0270*/  LDC.64 R8, c[0x0][0x388] ;  /* 0x0000e200ff087b82 */ /* 0x000e620000000a00 */
[----:B0-----:R-:W-:-:S05]  /*0280*/  IMAD.WIDE R10, R4, 0x4, R10 ;  /* 0x00000004040a7825 */ /* 0x001fca00078e020a */
[----:B------:R-:W2:Y:S01]  /*0290*/  LDG.E R12, desc[UR10][R10.64] ;  /* 0x0000000a0a0c7981 */ /* 0x000ea2000c1e1900 */
[----:B-1----:R-:W-:-:S05]  /*02a0*/  IMAD.WIDE R8, R6, 0x4, R8 ;  /* 0x0000000406087825 */ /* 0x002fca00078e0208 */
[----:B------:R-:W3:Y:S01]  /*02b0*/  LDG.E R14, desc[UR10][R8.64] ;  /* 0x0000000a080e7981 */ /* 0x000ee2000c1e1900 */
[----:B------:R-:W0:Y:S01]  /*02c0*/  S2UR UR7, SR_CgaCtaId ;  /* 0x00000000000779c3 */ /* 0x000e220000008800 */
[----:B------:R-:W-:Y:S02]  /*02d0*/  UMOV UR5, 0x400 ;  /* 0x0000040000057882 */ /* 0x000fe40000000000 */
[----:B0-----:R-:W-:-:S06]  /*02e0*/  ULEA UR8, UR7, UR5, 0x18 ;  /* 0x0000000507087291 */ /* 0x001fcc000f8ec0ff */
[----:B------:R-:W-:-:S04]  /*02f0*/  LEA R5, R3, UR8, 0x4 ;  /* 0x0000000803057c11 */ /* 0x000fc8000f8e20ff */
[----:B------:R-:W-:Y:S01]  /*0300*/  LEA R13, R0, R5, 0x2 ;  /* 0x00000005000d7211 */ /* 0x000fe200078e10ff */
[----:B------:R-:W-:-:S04]  /*0310*/  UIADD3 UR5, UPT, UPT, UR5, 0x400, URZ ;  /* 0x0000040005057890 */ /* 0x000fc8000fffe0ff */
[----:B------:R-:W-:Y:S01]  /*0320*/  ULEA UR5, UR7, UR5, 0x18 ;  /* 0x0000000507057291 */ /* 0x000fe2000f8ec0ff */
[----:B------:R-:W-:-:S05]  /*0330*/  LEA R39, R0, UR8, 0x8 ;  /* 0x0000000800277c11 */ /* 0x000fca000f8e40ff */
[----:B------:R-:W-:Y:S01]  /*0340*/  LEA R20, R3, UR5, 0x2 ;  /* 0x0000000503147c11 */ /* 0x000fe2000f8e10ff */
[----:B--2---:R-:W-:Y:S04]  /*0350*/  STS [R13], R12 ;  /* 0x0000000c0d007388 */ /* 0x004fe80000000800 */
[----:B---3--:R-:W-:Y:S01]  /*0360*/  STS [R7], R14 ;  /* 0x0000000e07007388 */ /* 0x008fe20000000800 */
[----:B------:R-:W-:Y:S06]  /*0370*/  BAR.SYNC.DEFER_BLOCKING 0x0 ;  /* 0x0000000000007b1d */ /* 0x000fec0000010000 */
[----:B------:R-:W-:Y:S04]  /*0380*/  LDS R5, [R20] ;  /* 0x0000000014057984 */ /* 0x000fe80000000800 */
[----:B------:R-:W0:Y:S04]  /*0390*/  LDS.128 R16, [R39] ;  /* 0x0000000027107984 */ /* 0x000e280000000c00 */
[----:B------:R-:W1:Y:S04]  /*03a0*/  LDS R28, [R20+0x100] ;  /* 0x00010000141c7984 */ /* 0x000e680000000800 */
[----:B------:R-:W2:Y:S04]  /*03b0*/  LDS.128 R8, [R39+0x10] ;  /* 0x0000100027087984 */ /* 0x000ea80000000c00 */
[----:B------:R-:W3:Y:S04]  /*03c0*/  LDS R25, [R20+0x200] ;  /* 0x0002000014197984 */ /* 0x000ee80000000800 */
[----:B------:R-:W4:Y:S01]  /*03d0*/  LDS R40, [R20+0x300] ;  /* 0x0003000014287984 */ /* 0x000f220000000800 */
[----:B0-----:R-:W-:-:S04]  /*03e0*/  FFMA R15, R5, R16, R42 ;  /* 0x00000010050f7223 */ /* 0x001fc8000000002a */
[----:B-1----:R-:W-:Y:S02]  /*03f0*/  FFMA R16, R28, R17, R15 ;  /* 0x000000111c107223 */ /* 0x002fe4000000000f */
[----:B------:R-:W0:Y:S01]  /*0400*/  LDS.128 R12, [R39+0x20] ;  /* 0x00002000270c7984 */ /* 0x000e220000000c00 */
[----:B--2---:R-:W-:-:S04]  /*0410*/  FFMA R8, R5, R8, R30 ;  /* 0x0000000805087223 */ /* 0x004fc8000000001e */
[----:B------:R-:W-:Y:S01]  /*0420*/  FFMA R8, R28, R9, R8 ;  /* 0x000000091c087223 */ /* 0x000fe20000000008 */
[----:B---3--:R-:W-:-:S03]  /*0430*/  FFMA R9, R25, R18, R16 ;  /* 0x0000001219097223 */ /* 0x008fc60000000010 */
[----:B------:R-:W-:Y:S01]  /*0440*/  FFMA R10, R25, R10, R8 ;  /* 0x0000000a190a7223 */ /* 0x000fe20000000008 */
[----:B----4-:R-:W-:Y:S01]  /*0450*/  FFMA R42, R40, R19, R9 ;  /* 0x00000013282a7223 */ /* 0x010fe20000000009 */
[----:B0-----:R-:W-:-:S04]  /*0460*/  FFMA R17, R5, R12, R32 ;  /* 0x0000000c05117223 */ /* 0x001fc80000000020 */
[----:B------:R-:W-:Y:S02]  /*0470*/  FFMA R8, R28, R13, R17 ;  /* 0x0000000d1c087223 */ /* 0x000fe40000000011 */
[----:B------:R-:W0:Y:S01]  /*0480*/  LDS.128 R16, [R39+0x30] ;  /* 0x0000300027107984 */ /* 0x000e220000000c00 */
[----:B------:R-:W-:Y:S01]  /*0490*/  FFMA R30, R40, R11, R10 ;  /* 0x0000000b281e7223 */ /* 0x000fe2000000000a */
[----:B------:R-:W-:Y:S01]  /*04a0*/  FFMA R21, R25, R14, R8 ;  /* 0x0000000e19157223 */ /* 0x000fe20000000008 */
[----:B0-----:R-:W-:-:S04]  /*04b0*/  FFMA R9, R5, R16, R34 ;  /* 0x0000001005097223 */ /* 0x001fc80000000022 */
[----:B------:R-:W-:Y:S02]  /*04c0*/  FFMA R12, R28, R17, R9 ;  /* 0x000000111c0c7223 */ /* 0x000fe40000000009 */
[----:B------:R-:W0:Y:S01]  /*04d0*/  LDS.128 R8, [R39+0x40] ;  /* 0x0000400027087984 */ /* 0x000e220000000c00 */
[C---:B------:R-:W-:Y:S01]  /*04e0*/  FFMA R32, R40.reuse, R15, R21 ;  /* 0x0000000f28207223 */ /* 0x040fe20000000015 */
[----:B------:R-:W-:Y:S02]  /*04f0*/  FFMA R17, R25, R18, R12 ;  /* 0x0000001219117223 */ /* 0x000fe4000000000c */
[----:B------:R-:W-:Y:S02]  /*0500*/  LDS.128 R20, [R39+0xd0] ;  /* 0x0000d00027147984 */ /* 0x000fe40000000c00 */
[----:B------:R-:W-:Y:S02]  /*0510*/  FFMA R34, R40, R19, R17 ;  /* 0x0000001328227223 */ /* 0x000fe40000000011 */
[----:B------:R-:W1:Y:S01]  /*0520*/  LDS.128 R16, [R39+0x60] ;  /* 0x0000600027107984 */ /* 0x000e620000000c00 */
[----:B0-----:R-:W-:-:S04]  /*0530*/  FFMA R13, R5, R8, R36 ;  /* 0x00000008050d7223 */ /* 0x001fc80000000024 */
[----:B------:R-:W-:Y:S02]  /*0540*/  FFMA R8, R28, R9, R13 ;  /* 0x000000091c087223 */ /* 0x000fe4000000000d */
[----:B------:R-:W0:Y:S02]  /*0550*/  LDS.128 R12, [R39+0x50] ;  /* 0x00005000270c7984 */ /* 0x000e240000000c00 */
[----:B------:R-:W-:Y:S01]  /*0560*/  FFMA R9, R25, R10, R8 ;  /* 0x0000000a19097223 */ /* 0x000fe20000000008 */
[----:B-1----:R-:W-:-:S03]  /*0570*/  FFMA R29, R5, R16, R29 ;  /* 0x00000010051d7223 */ /* 0x002fc6000000001d */
[----:B------:R-:W-:Y:S01]  /*0580*/  FFMA R36, R40, R11, R9 ;  /* 0x0000000b28247223 */ /* 0x000fe20000000009 */
[----:B0-----:R-:W-:-:S04]  /*0590*/  FFMA R27, R5, R12, R27 ;  /* 0x0000000c051b7223 */ /* 0x001fc8000000001b */
[C---:B------:R-:W-:Y:S01]  /*05a0*/  FFMA R8, R28.reuse, R13, R27 ;  /* 0x0000000d1c087223 */ /* 0x040fe2000000001b */
[----:B------:R-:W-:-:S03]  /*05b0*/  FFMA R12, R28, R17, R29 ;  /* 0x000000111c0c7223 */ /* 0x000fc6000000001d */
[C---:B------:R-:W-:Y:S02]  /*05c0*/  FFMA R27, R25.reuse, R14, R8 ;  /* 0x0000000e191b7223 */ /* 0x040fe40000000008 */
[----:B------:R-:W0:Y:S01]  /*05d0*/  LDS.128 R8, [R39+0x70] ;  /* 0x0000700027087984 */ /* 0x000e220000000c00 */
[----:B------:R-:W-:Y:S01]  /*05e0*/  FFMA R29, R25, R18, R12 ;  /* 0x00000012191d7223 */ /* 0x000fe2000000000c */
[C---:B------:R-:W-:Y:S02]  /*05f0*/  FFMA R27, R40.reuse, R15, R27 ;  /* 0x0000000f281b7223 */ /* 0x040fe4000000001b */
[----:B------:R-:W1:Y:S01]  /*0600*/  LDS.128 R12, [R39+0x80] ;  /* 0x00008000270c7984 */ /* 0x000e620000000c00 */
[----:B------:R-:W-:-:S03]  /*0610*/  FFMA R29, R40, R19, R29 ;  /* 0x00000013281d7223 */ /* 0x000fc6000000001d */
[----:B------:R-:W2:Y:S01]  /*0620*/  LDS.128 R16, [R39+0x90] ;  /* 0x0000900027107984 */ /* 0x000ea20000000c00 */
[----:B0-----:R-:W-:-:S04]  /*0630*/  FFMA R31, R5, R8, R31 ;  /* 0x00000008051f7223 */ /* 0x001fc8000000001f */
[----:B------:R-:W-:Y:S01]  /*0640*/  FFMA R8, R28, R9, R31 ;  /* 0x000000091c087223 */ /* 0x000fe2000000001f */
[----:B-1----:R-:W-:-:S03]  /*0650*/  FFMA R33, R5, R12, R33 ;  /* 0x0000000c05217223 */ /* 0x002fc60000000021 */
[----:B------:R-:W-:Y:S01]  /*0660*/  FFMA R31, R25, R10, R8 ;  /* 0x0000000a191f7223 */ /* 0x000fe20000000008 */
[----:B------:R-:W-:-:S03]  /*0670*/  FFMA R8, R28, R13, R33 ;  /* 0x0000000d1c087223 */ /* 0x000fc60000000021 */
[----:B------:R-:W-:Y:S01]  /*0680*/  FFMA R31, R40, R11, R31 ;  /* 0x0000000b281f7223 */ /* 0x000fe2000000001f */
[----:B------:R-:W-:Y:S02]  /*0690*/  FFMA R33, R25, R14, R8 ;  /* 0x0000000e19217223 */ /* 0x000fe40000000008 */
[----:B------:R-:W0:Y:S01]  /*06a0*/  LDS.128 R8, [R39+0xa0] ;  /* 0x0000a00027087984 */ /* 0x000e220000000c00 */
[----:B--2---:R-:W-:-:S04]  /*06b0*/  FFMA R35, R5, R16, R35 ;  /* 0x0000001005237223 */ /* 0x004fc80000000023 */
[----:B------:R-:W-:Y:S01]  /*06c0*/  FFMA R12, R28, R17, R35 ;  /* 0x000000111c0c7223 */ /* 0x000fe20000000023 */
[----:B------:R-:W-:-:S03]  /*06d0*/  FFMA R33, R40, R15, R33 ;  /* 0x0000000f28217223 */ /* 0x000fc60000000021 */
[----:B------:R-:W-:Y:S01]  /*06e0*/  FFMA R35, R25, R18, R12 ;  /* 0x0000001219237223 */ /* 0x000fe2000000000c */
[----:B0-----:R-:W-:-:S04]  /*06f0*/  FFMA R13, R5, R8, R44 ;  /* 0x00000008050d7223 */ /* 0x001fc8000000002c */
[----:B------:R-:W-:Y:S02]  /*0700*/  FFMA R8, R28, R9, R13 ;  /* 0x000000091c087223 */ /* 0x000fe4000000000d */
[----:B------:R-:W0:Y:S01]  /*0710*/  LDS.128 R12, [R39+0xb0] ;  /* 0x0000b000270c7984 */ /* 0x000e220000000c00 */
[C---:B------:R-:W-:Y:S01]  /*0720*/  FFMA R35, R40.reuse, R19, R35 ;  /* 0x0000001328237223 */ /* 0x040fe20000000023 */
[----:B------:R-:W-:Y:S02]  /*0730*/  FFMA R9, R25, R10, R8 ;  /* 0x0000000a19097223 */ /* 0x000fe40000000008 */
[----:B------:R-:W1:Y:S02]  /*0740*/  LDS.128 R16, [R39+0xc0] ;  /* 0x0000c00027107984 */ /* 0x000e640000000c00 */
[----:B------:R-:W-:Y:S01]  /*0750*/  FFMA R44, R40, R11, R9 ;  /* 0x0000000b282c7223 */ /* 0x000fe20000000009 */
[----:B0-----:R-:W-:-:S04]  /*0760*/  FFMA R37, R5, R12, R37 ;  /* 0x0000000c05257223 */ /* 0x001fc80000000025 */
[----:B------:R-:W-:-:S04]  /*0770*/  FFMA R8, R28, R13, R37 ;  /* 0x0000000d1c087223 */ /* 0x000fc80000000025 */
[----:B------:R-:W-:-:S04]  /*0780*/  FFMA R8, R25, R14, R8 ;  /* 0x0000000e19087223 */ /* 0x000fc80000000008 */
[----:B------:R-:W-:Y:S02]  /*0790*/  FFMA R37, R40, R15, R8 ;  /* 0x0000000f28257223 */ /* 0x000fe40000000008 */
[----:B------:R-:W0:Y:S04]  /*07a0*/  LDS.128 R8, [R39+0xe0] ;  /* 0x0000e00027087984 */ /* 0x000e280000000c00 */
[----:B------:R-:W2:Y:S01]  /*07b0*/  LDS.128 R12, [R39+0xf0] ;  /* 0x0000f000270c7984 */ /* 0x000ea20000000c00 */
[----:B-1----:R-:W-:-:S04]  /*07c0*/  FFMA R16, R5, R16, R24 ;  /* 0x0000001005107223 */ /* 0x002fc80000000018 */
[----:B------:R-:W-:Y:S01]  /*07d0*/  FFMA R17, R28, R17, R16 ;  /* 0x000000111c117223 */ /* 0x000fe20000000010 */
[----:B------:R-:W-:-:S03]  /*07e0*/  FFMA R41, R5, R20, R41 ;  /* 0x0000001405297223 */ /* 0x000fc60000000029 */
[----:B------:R-:W-:Y:S01]  /*07f0*/  FFMA R18, R25, R18, R17 ;  /* 0x0000001219127223 */ /* 0x000fe20000000011 */
[----:B------:R-:W-:-:S04]  /*0800*/  UIADD3 UR6, UPT, UPT, UR6, 0x1, URZ ;  /* 0x0000000106067890 */ /* 0x000fc8000fffe0ff */
[----:B------:R-:W-:Y:S01]  /*0810*/  UISETP.NE.AND UP0, UPT, UR6, 0x1, UPT ;  /* 0x000000010600788c */ /* 0x000fe2000bf05270 */
[C---:B0-----:R-:W-:Y:S01]  /*0820*/  FFMA R38, R5.reuse, R8, R38 ;  /* 0x0000000805267223 */ /* 0x041fe20000000026 */
[----:B--2---:R-:W-:Y:S02]  /*0830*/  FFMA R17, R5, R12, R26 ;  /* 0x0000000c05117223 */ /* 0x004fe4000000001a */
[----:B------:R-:W0:Y:S01]  /*0840*/  LDC R5, c[0x0][0x39c] ;  /* 0x0000e700ff057b82 */ /* 0x000e220000000800 */
[C---:B------:R-:W-:Y:S01]  /*0850*/  FFMA R8, R28.reuse, R21, R41 ;  /* 0x000000151c087223 */ /* 0x040fe20000000029 */
[C---:B------:R-:W-:Y:S01]  /*0860*/  FFMA R9, R28.reuse, R9, R38 ;  /* 0x000000091c097223 */ /* 0x040fe20000000026 */
[----:B------:R-:W-:Y:S02]  /*0870*/  FFMA R13, R28, R13, R17 ;  /* 0x0000000d1c0d7223 */ /* 0x000fe40000000011 */
[C---:B------:R-:W-:Y:S01]  /*0880*/  FFMA R41, R25.reuse, R22, R8 ;  /* 0x0000001619297223 */ /* 0x040fe20000000008 */
[C---:B------:R-:W-:Y:S01]  /*0890*/  FFMA R10, R25.reuse, R10, R9 ;  /* 0x0000000a190a7223 */ /* 0x040fe20000000009 */
[----:B------:R-:W-:Y:S01]  /*08a0*/  FFMA R14, R25, R14, R13 ;  /* 0x0000000e190e7223 */ /* 0x000fe2000000000d */
[C---:B------:R-:W-:Y:S01]  /*08b0*/  FFMA R24, R40.reuse, R19, R18 ;  /* 0x0000001328187223 */ /* 0x040fe20000000012 */
[C---:B------:R-:W-:Y:S01]  /*08c0*/  FFMA R41, R40.reuse, R23, R41 ;  /* 0x0000001728297223 */ /* 0x040fe20000000029 */
[C---:B------:R-:W-:Y:S01]  /*08d0*/  FFMA R38, R40.reuse, R11, R10 ;  /* 0x0000000b28267223 */ /* 0x040fe2000000000a */
[----:B------:R-:W-:Y:S01]  /*08e0*/  FFMA R26, R40, R15, R14 ;  /* 0x0000000f281a7223 */ /* 0x000fe2000000000e */
[----:B------:R-:W-:-:S02]  /*08f0*/  IADD3 R4, PT, PT, R4, 0x4, RZ ;  /* 0x0000000404047810 */ /* 0x000fc40007ffe0ff */
[----:B0-----:R-:W-:Y:S01]  /*0900*/  LEA R6, R5, R6, 0x2 ;  /* 0x0000000605067211 */ /* 0x001fe200078e10ff */
[----:B------:R-:W-:Y:S06]  /*0910*/  BAR.SYNC.DEFER_BLOCKING 0x0 ;  /* 0x0000000000007b1d */ /* 0x000fec0000010000 */
[----:B------:R-:W-:Y:S05]  /*0920*/  BRA.U UP0, `(.L_x_19) ;  /* 0xfffffff9004c7547 */ /* 0x000fea000b83ffff */
.L_x_18:
[----:B------:R-:W0:Y:S01]  /*0930*/  LDCU.64 UR6, c[0x0][0x398] ;  /* 0x00007300ff0677ac */ /* 0x000e220008000a00 */
[----:B---34-:R-:W-:Y:S02]  /*0940*/  LEA R8, R2, R3, 0x6 ;  /* 0x0000000302087211 */ /* 0x018fe400078e30ff */
[----:B--2---:R-:W-:Y:S02]  /*0950*/  LEA R9, R0, UR4, 0x4 ;  /* 0x0000000400097c11 */ /* 0x004fe4000f8e20ff */
[----:B0-----:R-:W-:-:S04]  /*0960*/  ISETP.GE.AND P1, PT, R8, UR7, PT ;  /* 0x0000000708007c0c */ /* 0x001fc8000bf26270 */
[----:B------:R-:W-:-:S13]  /*0970*/  ISETP.LT.AND P1, PT, R9, UR6, !P1 ;  /* 0x0000000609007c0c */ /* 0x000fda000cf21270 */
[----:B------:R-:W0:Y:S01]  /*0980*/  @P1 LDC.64 R2, c[0x0][0x390] ;  /* 0x0000e400ff021b82 */ /* 0x000e220000000a00 */
[C---:B------:R-:W-:Y:S01]  /*0990*/  @P1 IMAD R5, R9.reuse, UR7, R8 ;  /* 0x0000000709051c24 */ /* 0x040fe2000f8e0208 */
[----:B------:R-:W-:Y:S02]  /*09a0*/  ISETP.GE.AND P0, PT, R8, UR7, PT ;  /* 0x0000000708007c0c */ /* 0x000fe4000bf06270 */
[----:B------:R-:W-:-:S04]  /*09b0*/  IADD3 R11, PT, PT, R9, 0x1, RZ ;  /* 0x00000001090b7810 */ /* 0x000fc80007ffe0ff */
[----:B------:R-:W1:Y:S08]  /*09c0*/  @P1 LDC R7, c[0x0][0x3a8] ;  /* 0x0000ea00ff071b82 */ /* 0x000e700000000800 */
[----:B------:R-:W2:Y:S01]  /*09d0*/  @P1 LDC R6, c[0x0][0x3a4] ;  /* 0x0000e900ff061b82 */ /* 0x000ea20000000800 */
[----:B0-----:R-:W-:-:S05]  /*09e0*/  @P1 IMAD.WIDE R2, R5, 0x4, R2 ;  /* 0x0000000405021825 */ /* 0x001fca00078e0202 */
[----:B------:R-:W1:Y:S01]  /*09f0*/  @P1 LDG.E R0, desc[UR10][R2.64] ;  /* 0x0000000a02001981 */ /* 0x000e62000c1e1900 */
[----:B------:R-:W-:-:S13]  /*0a00*/  ISETP.GE.OR P2, PT, R11, UR6, P0 ;  /* 0x000000060b007c0c */ /* 0x000fda0008746670 */
[----:B------:R-:W0:Y:S01]  /*0a10*/  @!P2 LDC.64 R4, c[0x0][0x390] ;  /* 0x0000e400ff04ab82 */ /* 0x000e220000000a00 */
[----:B------:R-:W-:Y:S01]  /*0a20*/  @!P2 IMAD R13, R11, UR7, R8 ;  /* 0x000000070b0dac24 */ /* 0x000fe2000f8e0208 */
[----:B------:R-:W-:-:S06]  /*0a30*/  IADD3 R15, PT, PT, R9, 0x2, RZ ;  /* 0x00000002090f7810 */ /* 0x000fcc0007ffe0ff */
[----:B------:R-:W3:Y:S01]  /*0a40*/  @!P2 LDC R10, c[0x0][0x3a4] ;  /* 0x0000e900ff0aab82 */ /* 0x000ee20000000800 */
[----:B0-----:R-:W-:-:S07]  /*0a50*/  @!P2 IMAD.WIDE R4, R13, 0x4, R4 ;  /* 0x000000040d04a825 */ /* 0x001fce00078e0204 */
[----:B------:R-:W0:Y:S01]  /*0a60*/  @!P2 LDC R13, c[0x0][0x3a8] ;  /* 0x0000ea00ff0dab82 */ /* 0x000e220000000800 */
[----:B-1----:R-:W-:-:S04]  /*0a70*/  @P1 FMUL R7, R0, R7 ;  /* 0x0000000700071220 */ /* 0x002fc80000400000 */
[----:B--2---:R-:W-:-:S05]  /*0a80*/  @P1 FFMA R11, R42, R6, R7 ;  /* 0x000000062a0b1223 */ /* 0x004fca0000000007 */
[----:B------:R1:W-:Y:S04]  /*0a90*/  @P1 STG.E desc[UR10][R2.64], R11 ;  /* 0x0000000b02001986 */ /* 0x0003e8000c10190a */
[----:B------:R-:W0:Y:S01]  /*0aa0*/  @!P2 LDG.E R0, desc[UR10][R4.64] ;  /* 0x0000000a0400a981 */ /* 0x000e22000c1e1900 */
[----:B------:R-:W-:-:S13]  /*0ab0*/  ISETP.GE.OR P1, PT, R15, UR6, P0 ;  /* 0x000000060f007c0c */ /* 0x000fda0008726670 */
[----:B------:R-:W2:Y:S01]  /*0ac0*/  @!P1 LDC.64 R6, c[0x0][0x390] ;  /* 0x0000e400ff069b82 */ /* 0x000ea20000000a00 */
[----:B------:R-:W-:-:S07]  /*0ad0*/  @!P1 IMAD R15, R15, UR7, R8 ;  /* 0x000000070f0f9c24 */ /* 0x000fce000f8e0208 */
[----:B-1----:R-:W1:Y:S01]  /*0ae0*/  @!P1 LDC R11, c[0x0][0x3a8] ;  /* 0x0000ea00ff0b9b82 */ /* 0x002e620000000800 */
[----:B--2---:R-:W-:-:S04]  /*0af0*/  @!P1 IMAD.WIDE R6, R15, 0x4, R6 ;  /* 0x000000040f069825 */ /* 0x004fc800078e0206 */
[----:B0-----:R-:W-:-:S04]  /*0b00*/  @!P2 FMUL R13, R0, R13 ;  /* 0x0000000d000da220 */ /* 0x001fc80000400000 */
[----:B---3--:R-:W-:Y:S01]  /*0b10*/  @!P2 FFMA R13, R30, R10, R13 ;  /* 0x0000000a1e0da223 */ /* 0x008fe2000000000d */
[----:B------:R-:W-:Y:S01]  /*0b20*/  IADD3 R15, PT, PT, R9, 0x3, RZ ;  /* 0x00000003090f7810 */ /* 0x000fe20007ffe0ff */
[----:B------:R-:W0:Y:S03]  /*0b30*/  @!P1 LDC R10, c[0x0][0x3a4] ;  /* 0x0000e900ff0a9b82 */ /* 0x000e260000000800 */
        /* <DEDUP_REMOVED lines=16> */
[----:B-1----:R-:W1:Y:S01]  /*0c40*/  @!P1 LDC R11, c[0x0][0x3a8] ;  /* 0x0000ea00ff0b9b82 */ /* 0x002e620000000800 */
[----:B---3--:R-:W-:-:S04]  /*0c50*/  @!P1 IMAD.WIDE R4, R15, 0x4, R4 ;  /* 0x000000040f049825 */ /* 0x008fc800078e0204 */
[----:B--2---:R-:W-:-:S04]  /*0c60*/  @!P2 FMUL R13, R0, R13 ;  /* 0x0000000d000da220 */ /* 0x004fc80000400000 */
[----:B0-----:R-:W-:Y:S01]  /*0c70*/  @!P2 FFMA R13, R34, R10, R13 ;  /* 0x0000000a220da223 */ /* 0x001fe2000000000d */
[----:B------:R-:W-:Y:S01]  /*0c80*/  IADD3 R15, PT, PT, R9, 0x5, RZ ;  /* 0x00000005090f7810 */ /* 0x000fe20007ffe0ff */
[----:B------:R-:W0:Y:S03]  /*0c90*/  @!P1 LDC R10, c[0x0][0x3a4] ;  /* 0x0000e900ff0a9b82 */ /* 0x000e260000000800 */
[----:B------:R2:W-:Y:S04]  /*0ca0*/  @!P2 STG.E desc[UR10][R2.64], R13 ;  /* 0x0000000d0200a986 */ /* 0x0005e8000c10190a */
[----:B------:R-:W1:Y:S01]  /*0cb0*/  @!P1 LDG.E R0, desc[UR10][R4.64] ;  /* 0x0000000a04009981 */ /* 0x000e62000c1e1900 */
[----:B------:R-:W-:-:S13]  /*0cc0*/  ISETP.GE.OR P2, PT, R15, UR6, P0 ;  /* 0x000000060f007c0c */ /* 0x000fda0008746670 */
[----:B------:R-:W3:Y:S01]  /*0cd0*/  @!P2 LDC.64 R6, c[0x0][0x390] ;  /* 0x0000e400ff06ab82 */ /* 0x000ee20000000a00 */
[----:B------:R-:W-:-:S04]  /*0ce0*/  @!P2 IMAD R15, R15, UR7, R8 ;  /* 0x000000070f0fac24 */ /* 0x000fc8000f8e0208 */
[----:B---3--:R-:W-:Y:S01]  /*0cf0*/  @!P2 IMAD.WIDE R6, R15, 0x4, R6 ;  /* 0x000000040f06a825 */ /* 0x008fe200078e0206 */
[----:B--2---:R-:W-:Y:S02]  /*0d00*/  IADD3 R13, PT, PT, R9, 0x6, RZ ;  /* 0x00000006090d7810 */ /* 0x004fe40007ffe0ff */
[----:B------:R-:W2:Y:S01]  /*0d10*/  @!P2 LDC R15, c[0x0][0x3a8] ;  /* 0x0000ea00ff0fab82 */ /* 0x000ea20000000800 */
[----:B-1----:R-:W-:-:S04]  /*0d20*/  @!P1 FMUL R11, R0, R11 ;  /* 0x0000000b000b9220 */ /* 0x002fc80000400000 */
[----:B0-----:R-:W-:-:S03]  /*0d30*/  @!P1 FFMA R11, R36, R10, R11 ;  /* 0x0000000a240b9223 */ /* 0x001fc6000000000b */
[----:B------:R-:W0:Y:S02]  /*0d40*/  @!P2 LDC R10, c[0x0][0x3a4] ;  /* 0x0000e900ff0aab82 */ /* 0x000e240000000800 */
        /* <DEDUP_REMOVED lines=27> */
[----:B--2---:R-:W-:-:S04]  /*0f00*/  @!P1 IMAD.WIDE R6, R11, 0x4, R6 ;  /* 0x000000040b069825 */ /* 0x004fc800078e0206 */
[----:B-1----:R-:W-:Y:S01]  /*0f10*/  @!P2 FMUL R0, R0, R13 ;  /* 0x0000000d0000a220 */ /* 0x002fe20000400000 */
[----:B------:R-:W-:Y:S01]  /*0f20*/  IADD3 R11, PT, PT, R9, 0x9, RZ ;  /* 0x00000009090b7810 */ /* 0x000fe20007ffe0ff */
[----:B------:R-:W1:Y:S02]  /*0f30*/  @!P1 LDC R13, c[0x0][0x3a8] ;  /* 0x0000ea00ff0d9b82 */ /* 0x000e640000000800 */
[----:B---3--:R-:W-:-:S05]  /*0f40*/  @!P2 FFMA R31, R31, R10, R0 ;  /* 0x0000000a1f1fa223 */ /* 0x008fca0000000000 */
[----:B------:R2:W-:Y:S01]  /*0f50*/  @!P2 STG.E desc[UR10][R4.64], R31 ;  /* 0x0000001f0400a986 */ /* 0x0005e2000c10190a */
[----:B------:R-:W3:Y:S03]  /*0f60*/  @!P1 LDC R10, c[0x0][0x3a4] ;  /* 0x0000e900ff0a9b82 */ /* 0x000ee60000000800 */
[----:B------:R-:W1:Y:S01]  /*0f70*/  @!P1 LDG.E R0, desc[UR10][R6.64] ;  /* 0x0000000a06009981 */ /* 0x000e62000c1e1900 */
[----:B------:R-:W-:-:S13]  /*0f80*/  ISETP.GE.OR P2, PT, R11, UR6, P0 ;  /* 0x000000060b007c0c */ /* 0x000fda0008746670 */
[----:B0-----:R-:W0:Y:S01]  /*0f90*/  @!P2 LDC.64 R2, c[0x0][0x390] ;  /* 0x0000e400ff02ab82 */ /* 0x001e220000000a00 */
[----:B------:R-:W-:-:S04]  /*0fa0*/  @!P2 IMAD R11, R11, UR7, R8 ;  /* 0x000000070b0bac24 */ /* 0x000fc8000f8e0208 */
[----:B0-----:R-:W-:-:S04]  /*0fb0*/  @!P2 IMAD.WIDE R2, R11, 0x4, R2 ;  /* 0x000000040b02a825 */ /* 0x001fc800078e0202 */
[----:B-1----:R-:W-:Y:S01]  /*0fc0*/  @!P1 FMUL R0, R0, R13 ;  /* 0x0000000d00009220 */ /* 0x002fe20000400000 */
[----:B------:R-:W-:Y:S01]  /*0fd0*/  IADD3 R11, PT, PT, R9, 0xa, RZ ;  /* 0x0000000a090b7810 */ /* 0x000fe20007ffe0ff */
[----:B------:R-:W0:Y:S02]  /*0fe0*/  @!P2 LDC R13, c[0x0][0x3a8] ;  /* 0x0000ea00ff0dab82 */ /* 0x000e240000000800 */
[----:B---3--:R-:W-:-:S05]  /*0ff0*/  @!P1 FFMA R33, R33, R10, R0 ;  /* 0x0000000a21219223 */ /* 0x008fca0000000000 */
[----:B------:R1:W-:Y:S01]  /*1000*/  @!P1 STG.E desc[UR10][R6.64], R33 ;  /* 0x0000002106009986 */ /* 0x0003e2000c10190a */
[----:B------:R-:W3:Y:S03]  /*1010*/  @!P2 LDC R10, c[0x0][0x3a4] ;  /* 0x0000e900ff0aab82 */ /* 0x000ee60000000800 */
[----:B------:R-:W0:Y:S01]  /*1020*/  @!P2 LDG.E R0, desc[UR10][R2.64] ;  /* 0x0000000a0200a981 */ /* 0x000e22000c1e1900 */
[----:B------:R-:W-:-:S13]  /*1030*/  ISETP.GE.OR P1, PT, R11, UR6, P0 ;  /* 0x000000060b007c0c */ /* 0x000fda0008726670 */
[----:B--2---:R-:W2:Y:S01]  /*1040*/  @!P1 LDC.64 R4, c[0x0][0x390] ;  /* 0x0000e400ff049b82 */ /* 0x004ea20000000a00 */
[----:B------:R-:W-:-:S04]  /*1050*/  @!P1 IMAD R11, R11, UR7, R8 ;  /* 0x000000070b0b9c24 */ /* 0x000fc8000f8e0208 */
[----:B--2---:R-:W-:-:S03]  /*1060*/  @!P1 IMAD.WIDE R4, R11, 0x4, R4 ;  /* 0x000000040b049825 */ /* 0x004fc600078e0204 */
[----:B------:R-:W2:Y:S01]  /*1070*/  @!P1 LDC R11, c[0x0][0x3a8] ;  /* 0x0000ea00ff0b9b82 */ /* 0x000ea20000000800 */
[----:B0-----:R-:W-:-:S04]  /*1080*/  @!P2 FMUL R0, R0, R13 ;  /* 0x0000000d0000a220 */ /* 0x001fc80000400000 */
[----:B---3--:R-:W-:Y:S01]  /*1090*/  @!P2 FFMA R35, R35, R10, R0 ;  /* 0x0000000a2323a223 */ /* 0x008fe20000000000 */
[----:B------:R-:W-:Y:S02]  /*10a0*/  IADD3 R13, PT, PT, R9, 0xb, RZ ;  /* 0x0000000b090d7810 */ /* 0x000fe40007ffe0ff */
[----:B------:R-:W0:Y:S02]  /*10b0*/  @!P1 LDC R10, c[0x0][0x3a4] ;  /* 0x0000e900ff0a9b82 */ /* 0x000e240000000800 */
[----:B------:R3:W-:Y:S04]  /*10c0*/  @!P2 STG.E desc[UR10][R2.64], R35 ;  /* 0x000000230200a986 */ /* 0x0007e8000c10190a */
[----:B------:R-:W2:Y:S01]  /*10d0*/  @!P1 LDG.E R0, desc[UR10][R4.64] ;  /* 0x0000000a04009981 */ /* 0x000ea2000c1e1900 */
[----:B------:R-:W-:-:S13]  /*10e0*/  ISETP.GE.OR P2, PT, R13, UR6, P0 ;  /* 0x000000060d007c0c */ /* 0x000fda0008746670 */
[----:B-1----:R-:W1:Y:S01]  /*10f0*/  @!P2 LDC.64 R6, c[0x0][0x390] ;  /* 0x0000e400ff06ab82 */ /* 0x002e620000000a00 */
[----:B------:R-:W-:-:S07]  /*1100*/  @!P2 IMAD R13, R13, UR7, R8 ;  /* 0x000000070d0dac24 */ /* 0x000fce000f8e0208 */
[----:B------:R-:W4:Y:S01]  /*1110*/  @!P2 LDC R15, c[0x0][0x3a8] ;  /* 0x0000ea00ff0fab82 */ /* 0x000f220000000800 */
[----:B-1----:R-:W-:-:S04]  /*1120*/  @!P2 IMAD.WIDE R6, R13, 0x4, R6 ;  /* 0x000000040d06a825 */ /* 0x002fc800078e0206 */
[----:B--2---:R-:W-:-:S04]  /*1130*/  @!P1 FMUL R11, R0, R11 ;  /* 0x0000000b000b9220 */ /* 0x004fc80000400000 */
[----:B0-----:R-:W-:Y:S01]  /*1140*/  @!P1 FFMA R11, R44, R10, R11 ;  /* 0x0000000a2c0b9223 */ /* 0x001fe2000000000b */
[----:B------:R-:W-:Y:S01]  /*1150*/  IADD3 R13, PT, PT, R9, 0xc, RZ ;  /* 0x0000000c090d7810 */ /* 0x000fe20007ffe0ff */
[----:B------:R-:W0:Y:S03]  /*1160*/  @!P2 LDC R10, c[0x0][0x3a4] ;  /* 0x0000e900ff0aab82 */ /* 0x000e260000000800 */
[----:B------:R1:W-:Y:S04]  /*1170*/  @!P1 STG.E desc[UR10][R4.64], R11 ;  /* 0x0000000b04009986 */ /* 0x0003e8000c10190a */
[----:B------:R-:W4:Y:S01]  /*1180*/  @!P2 LDG.E R0, desc[UR10][R6.64] ;  /* 0x0000000a0600a981 */ /* 0x000f22000c1e1900 */
[----:B------:R-:W-:-:S13]  /*1190*/  ISETP.GE.OR P1, PT, R13, UR6, P0 ;  /* 0x000000060d007c0c */ /* 0x000fda0008726670 */
[----:B---3--:R-:W2:Y:S01]  /*11a0*/  @!P1 LDC.64 R2, c[0x0][0x390] ;  /* 0x0000e400ff029b82 */ /* 0x008ea20000000a00 */
[----:B------:R-:W-:-:S07]  /*11b0*/  @!P1 IMAD R13, R13, UR7, R8 ;  /* 0x000000070d0d9c24 */ /* 0x000fce000f8e0208 */
[----:B-1----:R-:W1:Y:S01]  /*11c0*/  @!P1 LDC R11, c[0x0][0x3a8] ;  /* 0x0000ea00ff0b9b82 */ /* 0x002e620000000800 */
[----:B--2---:R-:W-:-:S04]  /*11d0*/  @!P1 IMAD.WIDE R2, R13, 0x4, R2 ;  /* 0x000000040d029825 */ /* 0x004fc800078e0202 */
[----:B----4-:R-:W-:-:S04]  /*11e0*/  @!P2 FMUL R0, R0, R15 ;  /* 0x0000000f0000a220 */ /* 0x010fc80000400000 */
[----:B0-----:R-:W-:Y:S01]  /*11f0*/  @!P2 FFMA R37, R37, R10, R0 ;  /* 0x0000000a2525a223 */ /* 0x001fe20000000000 */
[----:B------:R-:W-:Y:S01]  /*1200*/  IADD3 R13, PT, PT, R9, 0xd, RZ ;  /* 0x0000000d090d7810 */ /* 0x000fe20007ffe0ff */
[----:B------:R-:W0:Y:S03]  /*1210*/  @!P1 LDC R10, c[0x0][0x3a4] ;  /* 0x0000e900ff0a9b82 */ /* 0x000e260000000800 */
[----:B------:R2:W-:Y:S04]  /*1220*/  @!P2 STG.E desc[UR10][R6.64], R37 ;  /* 0x000000250600a986 */ /* 0x0005e8000c10190a */
[----:B------:R-:W1:Y:S01]  /*1230*/  @!P1 LDG.E R0, desc[UR10][R2.64] ;  /* 0x0000000a02009981 */ /* 0x000e62000c1e1900 */
[----:B------:R-:W-:-:S13]  /*1240*/  ISETP.GE.OR P2, PT, R13, UR6, P0 ;  /* 0x000000060d007c0c */ /* 0x000fda0008746670 */
[----:B------:R-:W3:Y:S01]  /*1250*/  @!P2 LDC.64 R4, c[0x0][0x390] ;  /* 0x0000e400ff04ab82 */ /* 0x000ee20000000a00 */
[----:B------:R-:W-:-:S07]  /*1260*/  @!P2 IMAD R13, R13, UR7, R8 ;  /* 0x000000070d0dac24 */ /* 0x000fce000f8e0208 */
[----:B------:R-:W4:Y:S01]  /*1270*/  @!P2 LDC R15, c[0x0][0x3a8] ;  /* 0x0000ea00ff0fab82 */ /* 0x000f220000000800 */
[----:B---3--:R-:W-:-:S04]  /*1280*/  @!P2 IMAD.WIDE R4, R13, 0x4, R4 ;  /* 0x000000040d04a825 */ /* 0x008fc800078e0204 */
[----:B-1----:R-:W-:-:S04]  /*1290*/  @!P1 FMUL R11, R0, R11 ;  /* 0x0000000b000b9220 */ /* 0x002fc80000400000 */
[----:B0-----:R-:W-:Y:S01]  /*12a0*/  @!P1 FFMA R11, R24, R10, R11 ;  /* 0x0000000a180b9223 */ /* 0x001fe2000000000b */
[----:B------:R-:W-:Y:S01]  /*12b0*/  IADD3 R13, PT, PT, R9, 0xe, RZ ;  /* 0x0000000e090d7810 */ /* 0x000fe20007ffe0ff */
[----:B------:R-:W0:Y:S03]  /*12c0*/  @!P2 LDC R10, c[0x0][0x3a4] ;  /* 0x0000e900ff0aab82 */ /* 0x000e260000000800 */
[----:B------:R1:W-:Y:S04]  /*12d0*/  @!P1 STG.E desc[UR10][R2.64], R11 ;  /* 0x0000000b02009986 */ /* 0x0003e8000c10190a */
[----:B------:R-:W4:Y:S01]  /*12e0*/  @!P2 LDG.E R0, desc[UR10][R4.64] ;  /* 0x0000000a0400a981 */ /* 0x000f22000c1e1900 */
[----:B------:R-:W-:-:S13]  /*12f0*/  ISETP.GE.OR P1, PT, R13, UR6, P0 ;  /* 0x000000060d007c0c */ /* 0x000fda0008726670 */
[----:B--2---:R-:W2:Y:S01]  /*1300*/  @!P1 LDC.64 R6, c[0x0][0x390] ;  /* 0x0000e400ff069b82 */ /* 0x004ea20000000a00 */
[----:B------:R-:W-:-:S07]  /*1310*/  @!P1 IMAD R13, R13, UR7, R8 ;  /* 0x000000070d0d9c24 */ /* 0x000fce000f8e0208 */
[----:B-1----:R-:W1:Y:S08]  /*1320*/  @!P1 LDC R3, c[0x0][0x3a8] ;  /* 0x0000ea00ff039b82 */ /* 0x002e700000000800 */
[----:B------:R-:W3:Y:S01]  /*1330*/  @!P1 LDC R2, c[0x0][0x3a4] ;  /* 0x0000e900ff029b82 */ /* 0x000ee20000000800 */
[----:B--2---:R-:W-:-:S04]  /*1340*/  @!P1 IMAD.WIDE R6, R13, 0x4, R6 ;  /* 0x000000040d069825 */ /* 0x004fc800078e0206 */
[----:B----4-:R-:W-:-:S04]  /*1350*/  @!P2 FMUL R0, R0, R15 ;  /* 0x0000000f0000a220 */ /* 0x010fc80000400000 */
[----:B0-----:R-:W-:-:S05]  /*1360*/  @!P2 FFMA R41, R41, R10, R0 ;  /* 0x0000000a2929a223 */ /* 0x001fca0000000000 */
[----:B------:R0:W-:Y:S04]  /*1370*/  @!P2 STG.E desc[UR10][R4.64], R41 ;  /* 0x000000290400a986 */ /* 0x0001e8000c10190a */
[----:B------:R-:W1:Y:S01]  /*1380*/  @!P1 LDG.E R0, desc[UR10][R6.64] ;  /* 0x0000000a06009981 */ /* 0x000e62000c1e1900 */
[----:B------:R-:W-:-:S04]  /*1390*/  IADD3 R9, PT, PT, R9, 0xf, RZ ;  /* 0x0000000f09097810 */ /* 0x000fc80007ffe0ff */
[----:B------:R-:W-:Y:S01]  /*13a0*/  ISETP.GE.OR P0, PT, R9, UR6, P0 ;  /* 0x0000000609007c0c */ /* 0x000fe20008706670 */
[----:B-1----:R-:W-:-:S04]  /*13b0*/  @!P1 FMUL R3, R0, R3 ;  /* 0x0000000300039220 */ /* 0x002fc80000400000 */
[----:B---3--:R-:W-:-:S05]  /*13c0*/  @!P1 FFMA R3, R38, R2, R3 ;  /* 0x0000000226039223 */ /* 0x008fca0000000003 */
        /* <DEDUP_REMOVED lines=12> */
.L_x_20:
        /* <DEDUP_REMOVED lines=15> */
.L_x_42:


//--------------------- .text._Z17sgemm_1D_blockingILi64ELi64ELi8ELi8EEvPKfS1_Pfiiiff --------------------------
	.section	.text._Z17sgemm_1D_blockingILi64ELi64ELi8ELi8EEvPKfS1_Pfiiiff,"ax",@progbits
	.align	128
        .global         _Z17sgemm_1D_blockingILi64ELi64ELi8ELi8EEvPKfS1_Pfiiiff
        .type           _Z17sgemm_1D_blockingILi64ELi64ELi8ELi8EEvPKfS1_Pfiiiff,@function
        .size           _Z17sgemm_1D_blockingILi64ELi64ELi8ELi8EEvPKfS1_Pfiiiff,(.L_x_43 - _Z17sgemm_1D_blockingILi64ELi64ELi8ELi8EEvPKfS1_Pfiiiff)
        .other          _Z17sgemm_1D_blockingILi64ELi64ELi8ELi8EEvPKfS1_Pfiiiff,@"STO_CUDA_ENTRY STV_DEFAULT"
_Z17sgemm_1D_blockingILi64ELi64ELi8ELi8EEvPKfS1_Pfiiiff:
.text._Z17sgemm_1D_blockingILi64ELi64ELi8ELi8EEvPKfS1_Pfiiiff:
[----:B------:R-:W-:Y:S01]  /*0000*/  LDC R1, c[0x0][0x37c] ;  /* 0x0000df00ff017b82 */ /* 0x000fe20000000800 */
[----:B------:R-:W0:Y:S07]  /*0010*/  LDCU UR9, c[0x0][0x3a0] ;  /* 0x00007400ff0977ac */ /* 0x000e2e0008000800 */
[----:B------:R-:W1:Y:S01]  /*0020*/  S2UR UR4, SR_CTAID.Y ;  /* 0x00000000000479c3 */ /* 0x000e620000002600 */
[----:B------:R-:W2:Y:S01]  /*0030*/  S2R R3, SR_TID.X ;  /* 0x0000000000037919 */ /* 0x000ea20000002100 */
[----:B------:R-:W-:Y:S01]  /*0040*/  HFMA2 R46, -RZ, RZ, 0, 0 ;  /* 0x00000000ff2e7431 */ /* 0x000fe200000001ff */
[----:B------:R-:W-:Y:S01]  /*0050*/  MOV R19, RZ ;  /* 0x000000ff00137202 */ /* 0x000fe20000000f00 */
[----:B------:R-:W-:Y:S01]  /*0060*/  HFMA2 R13, -RZ, RZ, 0, 0 ;  /* 0x00000000ff0d7431 */ /* 0x000fe200000001ff */
[----:B------:R-:W3:Y:S01]  /*0070*/  S2R R0, SR_CTAID.X ;  /* 0x0000000000007919 */ /* 0x000ee20000002500 */
[----:B------:R-:W-:Y:S01]  /*0080*/  HFMA2 R11, -RZ, RZ, 0, 0 ;  /* 0x00000000ff0b7431 */ /* 0x000fe200000001ff */
[----:B------:R-:W-:Y:S01]  /*0090*/  MOV R15, RZ ;  /* 0x000000ff000f7202 */ /* 0x000fe20000000f00 */
[----:B------:R-:W-:Y:S01]  /*00a0*/  HFMA2 R27, -RZ, RZ, 0, 0 ;  /* 0x00000000ff1b7431 */ /* 0x000fe200000001ff */
[----:B------:R-:W4:Y:S01]  /*00b0*/  S2R R2, SR_TID.Y ;  /* 0x0000000000027919 */ /* 0x000f220000002200 */
[----:B------:R-:W-:Y:S01]  /*00c0*/  MOV R9, RZ ;  /* 0x000000ff00097202 */ /* 0x000fe20000000f00 */
[----:B------:R-:W2:Y:S01]  /*00d0*/  LDCU.64 UR10, c[0x0][0x358] ;  /* 0x00006b00ff0a77ac */ /* 0x000ea20008000a00 */
[----:B------:R-:W-:Y:S01]  /*00e0*/  MOV R25, RZ ;  /* 0x000000ff00197202 */ /* 0x000fe20000000f00 */
[----:B0-----:R-:W-:-:S02]  /*00f0*/  UISETP.GE.AND UP0, UPT, UR9, -0x6, UPT ;  /* 0xfffffffa0900788c */ /* 0x001fc4000bf06270 */
[----:B-1----:R-:W-:-:S07]  /*0100*/  USHF.L.U32 UR4, UR4, 0x6, URZ ;  /* 0x0000000604047899 */ /* 0x002fce00080006ff */
[----:B------:R-:W-:Y:S05]  /*0110*/  BRA.U !UP0, `(.L_x_21) ;  /* 0x0000000908087547 */ /* 0x000fea000b800000 */
[----:B------:R-:W0:Y:S01]  /*0120*/  S2UR UR8, SR_CgaCtaId ;  /* 0x00000000000879c3 */ /* 0x000e220000008800 */
[----:B------:R-:W1:Y:S01]  /*0130*/  LDCU UR12, c[0x0][0x39c] ;  /* 0x00007380ff0c77ac */ /* 0x000e620008000800 */
[----:B--2---:R-:W-:Y:S02]  /*0140*/  IADD3 R5, PT, PT, R3, UR4, RZ ;  /* 0x0000000403057c10 */ /* 0x004fe4000fffe0ff */
[----:B------:R-:W-:Y:S01]  /*0150*/  MOV R46, RZ ;  /* 0x000000ff002e7202 */ /* 0x000fe20000000f00 */
[----:B------:R-:W-:Y:S01]  /*0160*/  UMOV UR7, 0x400 ;  /* 0x0000040000077882 */ /* 0x000fe20000000000 */
[----:B------:R-:W-:Y:S02]  /*0170*/  UIADD3 UR5, UPT, UPT, UR9, -0x1, URZ ;  /* 0xffffffff09057890 */ /* 0x000fe4000fffe0ff */
[----:B----4-:R-:W-:Y:S01]  /*0180*/  IMAD R40, R5, UR9, R2 ;  /* 0x0000000905287c24 */ /* 0x010fe2000f8e0202 */
[----:B------:R-:W-:Y:S02]  /*0190*/  UIADD3 UR7, UPT, UPT, UR7, 0x800, URZ ;  /* 0x0000080007077890 */ /* 0x000fe4000fffe0ff */
[----:B------:R-:W-:-:S04]  /*01a0*/  USHF.R.S32.HI UR6, URZ, 0x1f, UR5 ;  /* 0x0000001fff067899 */ /* 0x000fc80008011405 */
[----:B------:R-:W-:-:S04]  /*01b0*/  ULEA.HI UR6, UR6, UR5, URZ, 0x3 ;  /* 0x0000000506067291 */ /* 0x000fc8000f8f18ff */
[----:B------:R-:W-:Y:S01]  /*01c0*/  USHF.R.S32.HI UR6, URZ, 0x3, UR6 ;  /* 0x00000003ff067899 */ /* 0x000fe20008011406 */
[----:B-1----:R-:W-:-:S03]  /*01d0*/  IMAD R41, R2, UR12, R3 ;  /* 0x0000000c02297c24 */ /* 0x002fc6000f8e0203 */
[----:B------:R-:W-:Y:S02]  /*01e0*/  UIADD3 UR6, UPT, UPT, -UR6, URZ, URZ ;  /* 0x000000ff06067290 */ /* 0x000fe4000fffe1ff */
[----:B0-----:R-:W-:Y:S01]  /*01f0*/  ULEA UR7, UR8, UR7, 0x18 ;  /* 0x0000000708077291 */ /* 0x001fe2000f8ec0ff */
[----:B---3--:R-:W-:-:S05]  /*0200*/  LEA R41, R0, R41, 0x6 ;  /* 0x0000002900297211 */ /* 0x008fca00078e30ff */
[----:B------:R-:W-:-:S04]  /*0210*/  LEA R42, R2, UR7, 0x8 ;  /* 0x00000007022a7c11 */ /* 0x000fc8000f8e40ff */
[----:B------:R-:W-:-:S07]  /*0220*/  LEA R42, R3, R42, 0x2 ;  /* 0x0000002a032a7211 */ /* 0x000fce00078e10ff */
.L_x_22:
[----:B------:R-:W0:Y:S08]  /*0230*/  LDC.64 R4, c[0x0][0x380] ;  /* 0x0000e000ff047b82 */ /* 0x000e300000000a00 */
[----:B------:R-:W1:Y:S01]  /*0240*/  LDC.64 R6, c[0x0][0x388] ;  /* 0x0000e200ff067b82 */ /* 0x000e620000000a00 */
[----:B0-----:R-:W-:-:S06]  /*0250*/  IMAD.WIDE R4, R40, 0x4, R4 ;  /* 0x0000000428047825 */ /* 0x001fcc00078e0204 */
[----:B------:R-:W2:Y:S01]  /*0260*/  LDG.E R4, desc[UR10][R4.64] ;  /* 0x0000000a04047981 */ /* 0x000ea2000c1e1900 */
[----:B-1----:R-:W-:-:S06]  /*0270*/  IMAD.WIDE R6, R41, 0x4, R6 ;  /* 0x0000000429067825 */ /* 0x002fcc00078e0206 */
        /* <DEDUP_REMOVED lines=18> */
[----:B------:R-:W4:Y:S04]  /*03a0*/  LDS.128 R32, [R43+0x60] ;  /* 0x000060002b207984 */ /* 0x000f280000000c00 */
[----:B------:R-:W5:Y:S01]  /*03b0*/  LDS.128 R36, [R43+0x20] ;  /* 0x000020002b247984 */ /* 0x000f620000000c00 */
[----:B0-----:R-:W-:-:S04]  /*03c0*/  FFMA R25, R26, R20, R25 ;  /* 0x000000141a197223 */ /* 0x001fc80000000019 */
[----:B-1----:R-:W-:Y:S01]  /*03d0*/  FFMA R4, R24, R21, R25 ;  /* 0x0000001518047223 */ /* 0x002fe20000000019 */
[----:B--2---:R-:W-:Y:S02]  /*03e0*/  FFMA R9, R26, R28, R9 ;  /* 0x0000001c1a097223 */ /* 0x004fe40000000009 */
[----:B------:R-:W-:Y:S01]  /*03f0*/  LDS R28, [R44+0x500] ;  /* 0x000500002c1c7984 */ /* 0x000fe20000000800 */
[----:B---3--:R-:W-:Y:S01]  /*0400*/  FFMA R21, R45, R22, R4 ;  /* 0x000000162d157223 */ /* 0x008fe20000000004 */
[----:B------:R-:W-:Y:S02]  /*0410*/  FFMA R12, R24, R29, R9 ;  /* 0x0000001d180c7223 */ /* 0x000fe40000000009 */
[----:B------:R-:W0:Y:S01]  /*0420*/  LDS.128 R4, [R43+0x80] ;  /* 0x000080002b047984 */ /* 0x000e220000000c00 */
[----:B----4-:R-:W-:-:S03]  /*0430*/  FFMA R17, R26, R32, R11 ;  /* 0x000000201a117223 */ /* 0x010fc6000000000b */
[----:B------:R-:W1:Y:S01]  /*0440*/  LDS.128 R8, [R43+0xa0] ;  /* 0x0000a0002b087984 */ /* 0x000e620000000c00 */
[C---:B------:R-:W-:Y:S01]  /*0450*/  FFMA R30, R45.reuse, R30, R12 ;  /* 0x0000001e2d1e7223 */ /* 0x040fe2000000000c */
[----:B------:R-:W-:Y:S01]  /*0460*/  FFMA R16, R24, R33, R17 ;  /* 0x0000002118107223 */ /* 0x000fe20000000011 */
[C---:B-----5:R-:W-:Y:S01]  /*0470*/  FFMA R36, R26.reuse, R36, R27 ;  /* 0x000000241a247223 */ /* 0x060fe2000000001b */
[----:B------:R-:W-:Y:S01]  /*0480*/  LDS R29, [R44+0x400] ;  /* 0x000400002c1d7984 */ /* 0x000fe20000000800 */
[C---:B0-----:R-:W-:Y:S01]  /*0490*/  FFMA R17, R26.reuse, R4, R15 ;  /* 0x000000041a117223 */ /* 0x041fe2000000000f */
[----:B-1----:R-:W-:Y:S02]  /*04a0*/  FFMA R8, R26, R8, R13 ;  /* 0x000000081a087223 */ /* 0x002fe4000000000d */
[----:B------:R-:W0:Y:S01]  /*04b0*/  LDS.128 R12, [R43+0xc0] ;  /* 0x0000c0002b0c7984 */ /* 0x000e220000000c00 */
[----:B------:R-:W-:Y:S01]  /*04c0*/  FFMA R34, R45, R34, R16 ;  /* 0x000000222d227223 */ /* 0x000fe20000000010 */
[C---:B------:R-:W-:Y:S01]  /*04d0*/  FFMA R4, R24.reuse, R5, R17 ;  /* 0x0000000518047223 */ /* 0x040fe20000000011 */
[----:B------:R-:W-:-:S02]  /*04e0*/  FFMA R9, R24, R9, R8 ;  /* 0x0000000918097223 */ /* 0x000fc40000000008 */
[----:B------:R-:W1:Y:S01]  /*04f0*/  LDS R8, [R44+0x300] ;  /* 0x000300002c087984 */ /* 0x000e620000000800 */
[----:B0-----:R-:W-:-:S03]  /*0500*/  FFMA R12, R26, R12, R19 ;  /* 0x0000000c1a0c7223 */ /* 0x001fc60000000013 */
[----:B------:R-:W0:Y:S01]  /*0510*/  LDS.128 R16, [R43+0xe0] ;  /* 0x0000e0002b107984 */ /* 0x000e220000000c00 */
[----:B------:R-:W-:Y:S01]  /*0520*/  FFMA R13, R24, R13, R12 ;  /* 0x0000000d180d7223 */ /* 0x000fe2000000000c */
[----:B-1----:R-:W-:Y:S01]  /*0530*/  FFMA R12, R8, R23, R21 ;  /* 0x00000017080c7223 */ /* 0x002fe20000000015 */
[----:B------:R-:W-:Y:S01]  /*0540*/  FFMA R37, R24, R37, R36 ;  /* 0x0000002518257223 */ /* 0x000fe20000000024 */
[----:B------:R-:W-:Y:S01]  /*0550*/  FFMA R6, R45, R6, R4 ;  /* 0x000000062d067223 */ /* 0x000fe20000000004 */
[----:B------:R-:W1:Y:S01]  /*0560*/  LDS.128 R20, [R43+0x10] ;  /* 0x000010002b147984 */ /* 0x000e620000000c00 */
[----:B0-----:R-:W-:-:S04]  /*0570*/  FFMA R5, R26, R16, R46 ;  /* 0x000000101a057223 */ /* 0x001fc8000000002e */
[----:B------:R-:W-:Y:S02]  /*0580*/  FFMA R5, R24, R17, R5 ;  /* 0x0000001118057223 */ /* 0x000fe40000000005 */
[----:B------:R-:W0:Y:S01]  /*0590*/  LDS.128 R24, [R43+0x30] ;  /* 0x000030002b187984 */ /* 0x000e220000000c00 */
[C---:B------:R-:W-:Y:S01]  /*05a0*/  FFMA R16, R8.reuse, R7, R6 ;  /* 0x0000000708107223 */ /* 0x040fe20000000006 */
[C---:B------:R-:W-:Y:S02]  /*05b0*/  FFMA R18, R45.reuse, R18, R5 ;  /* 0x000000122d127223 */ /* 0x040fe40000000005 */
[----:B------:R-:W2:Y:S01]  /*05c0*/  LDS.128 R4, [R43+0x50] ;  /* 0x000050002b047984 */ /* 0x000ea20000000c00 */
[C---:B------:R-:W-:Y:S01]  /*05d0*/  FFMA R38, R45.reuse, R38, R37 ;  /* 0x000000262d267223 */ /* 0x040fe20000000025 */
[C---:B------:R-:W-:Y:S01]  /*05e0*/  FFMA R32, R45.reuse, R10, R9 ;  /* 0x0000000a2d207223 */ /* 0x040fe20000000009 */
[----:B------:R-:W-:Y:S02]  /*05f0*/  FFMA R10, R45, R14, R13 ;  /* 0x0000000e2d0a7223 */ /* 0x000fe4000000000d */
[C---:B------:R-:W-:Y:S01]  /*0600*/  FFMA R39, R8.reuse, R39, R38 ;  /* 0x0000002708277223 */ /* 0x040fe20000000026 */
[C---:B------:R-:W-:Y:S01]  /*0610*/  FFMA R14, R8.reuse, R31, R30 ;  /* 0x0000001f080e7223 */ /* 0x040fe2000000001e */
[C---:B-1----:R-:W-:Y:S01]  /*0620*/  FFMA R13, R29.reuse, R20, R12 ;  /* 0x000000141d0d7223 */ /* 0x042fe2000000000c */
[C---:B------:R-:W-:Y:S01]  /*0630*/  FFMA R34, R8.reuse, R35, R34 ;  /* 0x0000002308227223 */ /* 0x040fe20000000022 */
[C---:B------:R-:W-:Y:S01]  /*0640*/  FFMA R30, R8.reuse, R11, R32 ;  /* 0x0000000b081e7223 */ /* 0x040fe20000000020 */
[C---:B------:R-:W-:Y:S01]  /*0650*/  FFMA R31, R8.reuse, R15, R10 ;  /* 0x0000000f081f7223 */ /* 0x040fe2000000000a */
[----:B------:R-:W-:Y:S01]  /*0660*/  FFMA R33, R8, R19, R18 ;  /* 0x0000001308217223 */ /* 0x000fe20000000012 */
[----:B------:R-:W1:Y:S04]  /*0670*/  LDS R35, [R44+0x600] ;  /* 0x000600002c237984 */ /* 0x000e680000000800 */
[----:B------:R-:W3:Y:S01]  /*0680*/  LDS.128 R8, [R43+0x70] ;  /* 0x000070002b087984 */ /* 0x000ee20000000c00 */
[----:B------:R-:W-:Y:S01]  /*0690*/  FFMA R18, R28, R21, R13 ;  /* 0x000000151c127223 */ /* 0x000fe2000000000d */
[----:B0-----:R-:W-:-:S02]  /*06a0*/  FFMA R12, R29, R24, R39 ;  /* 0x000000181d0c7223 */ /* 0x001fc40000000027 */
[----:B------:R-:W0:Y:S02]  /*06b0*/  LDS R24, [R44+0x700] ;  /* 0x000700002c187984 */ /* 0x000e240000000800 */
[C---:B------:R-:W-:Y:S01]  /*06c0*/  FFMA R25, R28.reuse, R25, R12 ;  /* 0x000000191c197223 */ /* 0x040fe2000000000c */
[----:B--2---:R-:W-:Y:S02]  /*06d0*/  FFMA R4, R29, R4, R14 ;  /* 0x000000041d047223 */ /* 0x004fe4000000000e */
[----:B------:R-:W2:Y:S02]  /*06e0*/  LDS.128 R12, [R43+0x90] ;  /* 0x000090002b0c7984 */ /* 0x000ea40000000c00 */
[----:B------:R-:W-:Y:S01]  /*06f0*/  FFMA R17, R28, R5, R4 ;  /* 0x000000051c117223 */ /* 0x000fe20000000004 */
[----:B-1----:R-:W-:-:S03]  /*0700*/  FFMA R19, R35, R22, R18 ;  /* 0x0000001623137223 */ /* 0x002fc60000000012 */
[----:B------:R-:W-:Y:S01]  /*0710*/  FFMA R6, R35, R6, R17 ;  /* 0x0000000623067223 */ /* 0x000fe20000000011 */
[----:B---3--:R-:W-:Y:S01]  /*0720*/  FFMA R5, R29, R8, R34 ;  /* 0x000000081d057223 */ /* 0x008fe20000000022 */
[----:B------:R-:W-:-:S03]  /*0730*/  FFMA R26, R35, R26, R25 ;  /* 0x0000001a231a7223 */ /* 0x000fc60000000019 */
[----:B------:R-:W-:Y:S01]  /*0740*/  FFMA R8, R28, R9, R5 ;  /* 0x000000091c087223 */ /* 0x000fe20000000005 */
[C---:B0-----:R-:W-:Y:S01]  /*0750*/  FFMA R25, R24.reuse, R23, R19 ;  /* 0x0000001718197223 */ /* 0x041fe20000000013 */
[----:B------:R-:W-:Y:S01]  /*0760*/  FFMA R9, R24, R7, R6 ;  /* 0x0000000718097223 */ /* 0x000fe20000000006 */
[----:B------:R-:W0:Y:S01]  /*0770*/  LDS.128 R20, [R43+0xf0] ;  /* 0x0000f0002b147984 */ /* 0x000e220000000c00 */
[----:B--2---:R-:W-:-:S03]  /*0780*/  FFMA R39, R29, R12, R16 ;  /* 0x0000000c1d277223 */ /* 0x004fc60000000010 */
[----:B------:R-:W1:Y:S04]  /*0790*/  LDS.128 R4, [R43+0xb0] ;  /* 0x0000b0002b047984 */ /* 0x000e680000000c00 */
[----:B------:R-:W2:Y:S01]  /*07a0*/  LDS.128 R16, [R43+0xd0] ;  /* 0x0000d0002b107984 */ /* 0x000ea20000000c00 */
[----:B------:R-:W-:Y:S02]  /*07b0*/  FFMA R37, R35, R10, R8 ;  /* 0x0000000a23257223 */ /* 0x000fe40000000008 */
[----:B------:R-:W3:Y:S01]  /*07c0*/  LDC R8, c[0x0][0x39c] ;  /* 0x0000e700ff087b82 */ /* 0x000ee20000000800 */
[----:B------:R-:W-:Y:S01]  /*07d0*/  UIADD3 UR6, UPT, UPT, UR6, 0x1, URZ ;  /* 0x0000000106067890 */ /* 0x000fe2000fffe0ff */
[----:B------:R-:W-:-:S03]  /*07e0*/  FFMA R10, R28, R13, R39 ;  /* 0x0000000d1c0a7223 */ /* 0x000fc60000000027 */
[----:B------:R-:W-:Y:S01]  /*07f0*/  UISETP.NE.AND UP0, UPT, UR6, 0x1, UPT ;  /* 0x000000010600788c */ /* 0x000fe2000bf05270 */
[C---:B------:R-:W-:Y:S01]  /*0800*/  FFMA R11, R24.reuse, R11, R37 ;  /* 0x0000000b180b7223 */ /* 0x040fe20000000025 */
[----:B------:R-:W-:Y:S01]  /*0810*/  FFMA R37, R35, R14, R10 ;  /* 0x0000000e23257223 */ /* 0x000fe2000000000a */
[----:B------:R-:W-:Y:S01]  /*0820*/  FFMA R27, R24, R27, R26 ;  /* 0x0000001b181b7223 */ /* 0x000fe2000000001a */
[----:B------:R-:W-:Y:S02]  /*0830*/  IADD3 R40, PT, PT, R40, 0x8, RZ ;  /* 0x0000000828287810 */ /* 0x000fe40007ffe0ff */
[----:B------:R-:W-:Y:S01]  /*0840*/  FFMA R15, R24, R15, R37 ;  /* 0x0000000f180f7223 */ /* 0x000fe20000000025 */
[C---:B0-----:R-:W-:Y:S01]  /*0850*/  FFMA R20, R29.reuse, R20, R33 ;  /* 0x000000141d147223 */ /* 0x041fe20000000021 */
[C---:B-1----:R-:W-:Y:S01]  /*0860*/  FFMA R13, R29.reuse, R4, R30 ;  /* 0x000000041d0d7223 */ /* 0x042fe2000000001e */
[----:B--2---:R-:W-:-:S03]  /*0870*/  FFMA R16, R29, R16, R31 ;  /* 0x000000101d107223 */ /* 0x004fc6000000001f */
[C---:B------:R-:W-:Y:S01]  /*0880*/  FFMA R4, R28.reuse, R5, R13 ;  /* 0x000000051c047223 */ /* 0x040fe2000000000d */
[C---:B------:R-:W-:Y:S01]  /*0890*/  FFMA R21, R28.reuse, R21, R20 ;  /* 0x000000151c157223 */ /* 0x040fe20000000014 */
[----:B------:R-:W-:Y:S02]  /*08a0*/  FFMA R17, R28, R17, R16 ;  /* 0x000000111c117223 */ /* 0x000fe40000000010 */
[C---:B------:R-:W-:Y:S01]  /*08b0*/  FFMA R13, R35.reuse, R6, R4 ;  /* 0x00000006230d7223 */ /* 0x040fe20000000004 */
[C---:B------:R-:W-:Y:S01]  /*08c0*/  FFMA R22, R35.reuse, R22, R21 ;  /* 0x0000001623167223 */ /* 0x040fe20000000015 */
[----:B------:R-:W-:Y:S02]  /*08d0*/  FFMA R18, R35, R18, R17 ;  /* 0x0000001223127223 */ /* 0x000fe40000000011 */
[C---:B------:R-:W-:Y:S01]  /*08e0*/  FFMA R13, R24.reuse, R7, R13 ;  /* 0x00000007180d7223 */ /* 0x040fe2000000000d */
[----:B------:R-:W-:Y:S01]  /*08f0*/  FFMA R46, R24, R23, R22 ;  /* 0x00000017182e7223 */ /* 0x000fe20000000016 */
[----:B---3--:R-:W-:Y:S01]  /*0900*/  LEA R41, R8, R41, 0x3 ;  /* 0x0000002908297211 */ /* 0x008fe200078e18ff */
[----:B------:R-:W-:Y:S01]  /*0910*/  FFMA R19, R24, R19, R18 ;  /* 0x0000001318137223 */ /* 0x000fe20000000012 */
[----:B------:R-:W-:Y:S06]  /*0920*/  BAR.SYNC.DEFER_BLOCKING 0x0 ;  /* 0x0000000000007b1d */ /* 0x000fec0000010000 */
[----:B------:R-:W-:Y:S05]  /*0930*/  BRA.U UP0, `(.L_x_22) ;  /* 0xfffffff9003c7547 */ /* 0x000fea000b83ffff */
.L_x_21:
[----:B------:R-:W0:Y:S01]  /*0940*/  LDCU.64 UR6, c[0x0][0x398] ;  /* 0x00007300ff0677ac */ /* 0x000e220008000a00 */
[----:B--23--:R-:W-:Y:S02]  /*0950*/  LEA R0, R0, R3, 0x6 ;  /* 0x0000000300007211 */ /* 0x00cfe400078e30ff */
[----:B----4-:R-:W-:Y:S02]  /*0960*/  LEA R3, R2, UR4, 0x3 ;  /* 0x0000000402037c11 */ /* 0x010fe4000f8e18ff */
        /* <DEDUP_REMOVED lines=12> */
[----:B------:R-:W-:-:S07]  /*0a30*/  @!P2 IMAD R17, R17, UR7, R0 ;  /* 0x000000071111ac24 */ /* 0x000fce000f8e0200 */
[----:B------:R-:W3:Y:S01]  /*0a40*/  @!P2 LDC R23, c[0x0][0x3a8] ;  /* 0x0000ea00ff17ab82 */ /* 0x000ee20000000800 */
[----:B0-----:R-:W-:-:S04]  /*0a50*/  @!P2 IMAD.WIDE R4, R17, 0x4, R4 ;  /* 0x000000041104a825 */ /* 0x001fc800078e0204 */
[----:B-1----:R-:W-:-:S04]  /*0a60*/  @P1 FMUL R2, R2, R21 ;  /* 0x0000001502021220 */ /* 0x002fc80000400000 */
[----:B--2---:R-:W-:Y:S01]  /*0a70*/  @P1 FFMA R25, R25, R8, R2 ;  /* 0x0000000819191223 */ /* 0x004fe20000000002 */
[----:B------:R-:W-:Y:S01]  /*0a80*/  IADD3 R21, PT, PT, R3, 0x2, RZ ;  /* 0x0000000203157810 */ /* 0x000fe20007ffe0ff */
[----:B------:R-:W0:Y:S03]  /*0a90*/  @!P2 LDC R8, c[0x0][0x3a4] ;  /* 0x0000e900ff08ab82 */ /* 0x000e260000000800 */
[----:B------:R1:W-:Y:S04]  /*0aa0*/  @P1 STG.E desc[UR10][R6.64], R25 ;  /* 0x0000001906001986 */ /* 0x0003e8000c10190a */
[----:B------:R-:W3:Y:S01]  /*0ab0*/  @!P2 LDG.E R2, desc[UR10][R4.64] ;  /* 0x0000000a0402a981 */ /* 0x000ee2000c1e1900 */
[----:B------:R-:W-:-:S13]  /*0ac0*/  ISETP.GE.OR P1, PT, R21, UR6, P0 ;  /* 0x0000000615007c0c */ /* 0x000fda0008726670 */
[----:B------:R-:W2:Y:S01]  /*0ad0*/  @!P1 LDC.64 R16, c[0x0][0x390] ;  /* 0x0000e400ff109b82 */ /* 0x000ea20000000a00 */
[----:B------:R-:W-:-:S04]  /*0ae0*/  @!P1 IMAD R21, R21, UR7, R0 ;  /* 0x0000000715159c24 */ /* 0x000fc8000f8e0200 */
[----:B--2---:R-:W-:-:S04]  /*0af0*/  @!P1 IMAD.WIDE R16, R21, 0x4, R16 ;  /* 0x0000000415109825 */ /* 0x004fc800078e0210 */
[----:B---3--:R-:W-:Y:S01]  /*0b00*/  @!P2 FMUL R2, R2, R23 ;  /* 0x000000170202a220 */ /* 0x008fe20000400000 */
[----:B------:R-:W-:Y:S01]  /*0b10*/  IADD3 R21, PT, PT, R3, 0x3, RZ ;  /* 0x0000000303157810 */ /* 0x000fe20007ffe0ff */
[----:B------:R-:W2:Y:S02]  /*0b20*/  @!P1 LDC R23, c[0x0][0x3a8] ;  /* 0x0000ea00ff179b82 */ /* 0x000ea40000000800 */
[----:B0-----:R-:W-:-:S05]  /*0b30*/  @!P2 FFMA R27, R27, R8, R2 ;  /* 0x000000081b1ba223 */ /* 0x001fca0000000002 */
[----:B------:R0:W-:Y:S01]  /*0b40*/  @!P2 STG.E desc[UR10][R4.64], R27 ;  /* 0x0000001b0400a986 */ /* 0x0001e2000c10190a */
[----:B------:R-:W3:Y:S03]  /*0b50*/  @!P1 LDC R8, c[0x0][0x3a4] ;  /* 0x0000e900ff089b82 */ /* 0x000ee60000000800 */
[----:B------:R-:W2:Y:S01]  /*0b60*/  @!P1 LDG.E R2, desc[UR10][R16.64] ;  /* 0x0000000a10029981 */ /* 0x000ea2000c1e1900 */
[----:B------:R-:W-:-:S13]  /*0b70*/  ISETP.GE.OR P2, PT, R21, UR6, P0 ;  /* 0x0000000615007c0c */ /* 0x000fda0008746670 */
[----:B-1----:R-:W1:Y:S01]  /*0b80*/  @!P2 LDC.64 R6, c[0x0][0x390] ;  /* 0x0000e400ff06ab82 */ /* 0x002e620000000a00 */
[----:B------:R-:W-:-:S04]  /*0b90*/  @!P2 IMAD R21, R21, UR7, R0 ;  /* 0x000000071515ac24 */ /* 0x000fc8000f8e0200 */
[----:B-1----:R-:W-:-:S04]  /*0ba0*/  @!P2 IMAD.WIDE R6, R21, 0x4, R6 ;  /* 0x000000041506a825 */ /* 0x002fc800078e0206 */
[----:B--2---:R-:W-:Y:S01]  /*0bb0*/  @!P1 FMUL R2, R2, R23 ;  /* 0x0000001702029220 */ /* 0x004fe20000400000 */
        /* <DEDUP_REMOVED lines=8> */
[----:B------:R-:W-:Y:S01]  /*0c40*/  @!P1 IMAD R21, R21, UR7, R0 ;  /* 0x0000000715159c24 */ /* 0x000fe2000f8e0200 */
[----:B--2---:R-:W-:-:S06]  /*0c50*/  IADD3 R17, PT, PT, R3, 0x5, RZ ;  /* 0x0000000503117810 */ /* 0x004fcc0007ffe0ff */
[----:B------:R-:W2:Y:S01]  /*0c60*/  @!P1 LDC R10, c[0x0][0x3a4] ;  /* 0x0000e900ff0a9b82 */ /* 0x000ea20000000800 */
[----:B0-----:R-:W-:-:S07]  /*0c70*/  @!P1 IMAD.WIDE R4, R21, 0x4, R4 ;  /* 0x0000000415049825 */ /* 0x001fce00078e0204 */
[----:B------:R-:W0:Y:S01]  /*0c80*/  @!P1 LDC R21, c[0x0][0x3a8] ;  /* 0x0000ea00ff159b82 */ /* 0x000e220000000800 */
[----:B-1----:R-:W-:-:S04]  /*0c90*/  @!P2 FMUL R2, R2, R23 ;  /* 0x000000170202a220 */ /* 0x002fc80000400000 */
[----:B---3--:R-:W-:-:S05]  /*0ca0*/  @!P2 FFMA R11, R11, R8, R2 ;  /* 0x000000080b0ba223 */ /* 0x008fca0000000002 */
[----:B------:R1:W-:Y:S04]  /*0cb0*/  @!P2 STG.E desc[UR10][R6.64], R11 ;  /* 0x0000000b0600a986 */ /* 0x0003e8000c10190a */
[----:B------:R-:W0:Y:S01]  /*0cc0*/  @!P1 LDG.E R2, desc[UR10][R4.64] ;  /* 0x0000000a04029981 */ /* 0x000e22000c1e1900 */
[----:B------:R-:W-:-:S13]  /*0cd0*/  ISETP.GE.OR P2, PT, R17, UR6, P0 ;  /* 0x0000000611007c0c */ /* 0x000fda0008746670 */
[----:B------:R-:W3:Y:S01]  /*0ce0*/  @!P2 LDC.64 R8, c[0x0][0x390] ;  /* 0x0000e400ff08ab82 */ /* 0x000ee20000000a00 */
[----:B------:R-:W-:-:S04]  /*0cf0*/  @!P2 IMAD R17, R17, UR7, R0 ;  /* 0x000000071111ac24 */ /* 0x000fc8000f8e0200 */
[----:B---3--:R-:W-:Y:S01]  /*0d00*/  @!P2 IMAD.WIDE R8, R17, 0x4, R8 ;  /* 0x000000041108a825 */ /* 0x008fe200078e0208 */
[----:B-1----:R-:W-:Y:S02]  /*0d10*/  IADD3 R11, PT, PT, R3, 0x6, RZ ;  /* 0x00000006030b7810 */ /* 0x002fe40007ffe0ff */
[----:B------:R-:W1:Y:S01]  /*0d20*/  @!P2 LDC R17, c[0x0][0x3a8] ;  /* 0x0000ea00ff11ab82 */ /* 0x000e620000000800 */
[----:B0-----:R-:W-:-:S04]  /*0d30*/  @!P1 FMUL R2, R2, R21 ;  /* 0x0000001502029220 */ /* 0x001fc80000400000 */
[----:B--2---:R-:W-:-:S03]  /*0d40*/  @!P1 FFMA R15, R15, R10, R2 ;  /* 0x0000000a0f0f9223 */ /* 0x004fc60000000002 */
[----:B------:R-:W0:Y:S02]  /*0d50*/  @!P2 LDC R10, c[0x0][0x3a4] ;  /* 0x0000e900ff0aab82 */ /* 0x000e240000000800 */
[----:B------:R2:W-:Y:S04]  /*0d60*/  @!P1 STG.E desc[UR10][R4.64], R15 ;  /* 0x0000000f04009986 */ /* 0x0005e8000c10190a */
[----:B------:R-:W1:Y:S01]  /*0d70*/  @!P2 LDG.E R2, desc[UR10][R8.64] ;  /* 0x0000000a0802a981 */ /* 0x000e62000c1e1900 */
[----:B------:R-:W-:-:S13]  /*0d80*/  ISETP.GE.OR P1, PT, R11, UR6, P0 ;  /* 0x000000060b007c0c */ /* 0x000fda0008726670 */
[----:B------:R-:W3:Y:S01]  /*0d90*/  @!P1 LDC.64 R6, c[0x0][0x390] ;  /* 0x0000e400ff069b82 */ /* 0x000ee20000000a00 */
[----:B------:R-:W-:-:S07]  /*0da0*/  @!P1 IMAD R11, R11, UR7, R0 ;  /* 0x000000070b0b9c24 */ /* 0x000fce000f8e0200 */
[----:B--2---:R-:W2:Y:S01]  /*0db0*/  @!P1 LDC R4, c[0x0][0x3a4] ;  /* 0x0000e900ff049b82 */ /* 0x004ea20000000800 */
[----:B---3--:R-:W-:-:S07]  /*0dc0*/  @!P1 IMAD.WIDE R6, R11, 0x4, R6 ;  /* 0x000000040b069825 */ /* 0x008fce00078e0206 */
[----:B------:R-:W3:Y:S01]  /*0dd0*/  @!P1 LDC R11, c[0x0][0x3a8] ;  /* 0x0000ea00ff0b9b82 */ /* 0x000ee20000000800 */
[----:B-1----:R-:W-:-:S04]  /*0de0*/  @!P2 FMUL R2, R2, R17 ;  /* 0x000000110202a220 */ /* 0x002fc80000400000 */
[----:B0-----:R-:W-:-:S05]  /*0df0*/  @!P2 FFMA R13, R13, R10, R2 ;  /* 0x0000000a0d0da223 */ /* 0x001fca0000000002 */
[----:B------:R0:W-:Y:S04]  /*0e00*/  @!P2 STG.E desc[UR10][R8.64], R13 ;  /* 0x0000000d0800a986 */ /* 0x0001e8000c10190a */
[----:B------:R-:W3:Y:S01]  /*0e10*/  @!P1 LDG.E R2, desc[UR10][R6.64] ;  /* 0x0000000a06029981 */ /* 0x000ee2000c1e1900 */
[----:B------:R-:W-:-:S04]  /*0e20*/  IADD3 R5, PT, PT, R3, 0x7, RZ ;  /* 0x0000000703057810 */ /* 0x000fc80007ffe0ff */
[----:B------:R-:W-:Y:S01]  /*0e30*/  ISETP.GE.OR P0, PT, R5, UR6, P0 ;  /* 0x0000000605007c0c */ /* 0x000fe20008706670 */
[----:B---3--:R-:W-:-:S04]  /*0e40*/  @!P1 FMUL R2, R2, R11 ;  /* 0x0000000b02029220 */ /* 0x008fc80000400000 */
[----:B--2---:R-:W-:-:S05]  /*0e50*/  @!P1 FFMA R19, R19, R4, R2 ;  /* 0x0000000413139223 */ /* 0x004fca0000000002 */
[----:B------:R0:W-:Y:S03]  /*0e60*/  @!P1 STG.E desc[UR10][R6.64], R19 ;  /* 0x0000001306009986 */ /* 0x0001e6000c10190a */
[----:B------:R-:W-:Y:S05]  /*0e70*/  @P0 EXIT ;  /* 0x000000000000094d */ /* 0x000fea0003800000 */
[----:B------:R-:W1:Y:S01]  /*0e80*/  LDC.64 R2, c[0x0][0x390] ;  /* 0x0000e400ff027b82 */ /* 0x000e620000000a00 */
[----:B------:R-:W-:Y:S01]  /*0e90*/  IMAD R5, R5, UR7, R0 ;  /* 0x0000000705057c24 */ /* 0x000fe2000f8e0200 */
[----:B------:R-:W2:Y:S01]  /*0ea0*/  LDCU UR4, c[0x0][0x3a8] ;  /* 0x00007500ff0477ac */ /* 0x000ea20008000800 */
[----:B------:R-:W3:Y:S02]  /*0eb0*/  LDCU UR5, c[0x0][0x3a4] ;  /* 0x00007480ff0577ac */ /* 0x000ee40008000800 */
[----:B-1----:R-:W-:-:S05]  /*0ec0*/  IMAD.WIDE R2, R5, 0x4, R2 ;  /* 0x0000000405027825 */ /* 0x002fca00078e0202 */
[----:B------:R-:W2:Y:S02]  /*0ed0*/  LDG.E R0, desc[UR10][R2.64] ;  /* 0x0000000a02007981 */ /* 0x000ea4000c1e1900 */
[----:B--2---:R-:W-:-:S04]  /*0ee0*/  FMUL R5, R0, UR4 ;  /* 0x0000000400057c20 */ /* 0x004fc80008400000 */
[----:B---3--:R-:W-:-:S05]  /*0ef0*/  FFMA R5, R46, UR5, R5 ;  /* 0x000000052e057c23 */ /* 0x008fca0008000005 */
[----:B------:R-:W-:Y:S01]  /*0f00*/  STG.E desc[UR10][R2.64], R5 ;  /* 0x0000000502007986 */ /* 0x000fe2000c10190a */
[----:B------:R-:W-:Y:S05]  /*0f10*/  EXIT ;  /* 0x000000000000794d */ /* 0x000fea0003800000 */
.L_x_23:
        /* <DEDUP_REMOVED lines=14> */
.L_x_43:


//--------------------- .text._Z17sgemm_1D_blockingILi64ELi64ELi16ELi4EEvPKfS1_Pfiiiff --------------------------
	.section	.text._Z17sgemm_1D_blockingILi64ELi64ELi16ELi4EEvPKfS1_Pfiiiff,"ax",@progbits
	.align	128
        .global         _Z17sgemm_1D_blockingILi64ELi64ELi16ELi4EEvPKfS1_Pfiiiff
        .type           _Z17sgemm_1D_blockingILi64ELi64ELi16ELi4EEvPKfS1_Pfiiiff,@function
        .size           _Z17sgemm_1D_blockingILi64ELi64ELi16ELi4EEvPKfS1_Pfiiiff,(.L_x_44 - _Z17sgemm_1D_blockingILi64ELi64ELi16ELi4EEvPKfS1_Pfiiiff)
        .other          _Z17sgemm_1D_blockingILi64ELi64ELi16ELi4EEvPKfS1_Pfiiiff,@"STO_CUDA_ENTRY STV_DEFAULT"
_Z17sgemm_1D_blockingILi64ELi64ELi16ELi4EEvPKfS1_Pfiiiff:
.text._Z17sgemm_1D_blockingILi64ELi64ELi16ELi4EEvPKfS1_Pfiiiff:
[----:B------:R-:W-:Y:S01]  /*0000*/  LDC R1, c[0x0][0x37c] ;  /* 0x0000df00ff017b82 */ /* 0x000fe20000000800 */
[----:B------:R-:W0:Y:S07]  /*0010*/  LDCU UR12, c[0x0][0x3a0] ;  /* 0x00007400ff0c77ac */ /* 0x000e2e0008000800 */
[----:B------:R-:W1:Y:S01]  /*0020*/  S2UR UR4, SR_CTAID.Y ;  /* 0x00000000000479c3 */ /* 0x000e620000002600 */
[----:B------:R-:W2:Y:S01]  /*0030*/  S2R R3, SR_TID.X ;  /* 0x0000000000037919 */ /* 0x000ea20000002100 */
[----:B------:R-:W-:Y:S01]  /*0040*/  HFMA2 R11, -RZ, RZ, 0, 0 ;  /* 0x00000000ff0b7431 */ /* 0x000fe200000001ff */
[----:B------:R-:W-:-:S02]  /*0050*/  MOV R4, RZ ;  /* 0x000000ff00047202 */ /* 0x000fc40000000f00 */
[----:B------:R-:W-:Y:S01]  /*0060*/  CS2R R6, SRZ ;  /* 0x0000000000067805 */ /* 0x000fe2000001ff00 */
[----:B------:R-:W3:Y:S01]  /*0070*/  S2R R0, SR_CTAID.X ;  /* 0x0000000000007919 */ /* 0x000ee20000002500 */
[----:B------:R-:W4:Y:S01]  /*0080*/  LDCU.64 UR10, c[0x0][0x358] ;  /* 0x00006b00ff0a77ac */ /* 0x000f220008000a00 */
[----:B------:R-:W2:Y:S01]  /*0090*/  S2R R2, SR_TID.Y ;  /* 0x0000000000027919 */ /* 0x000ea20000002200 */
[----:B0-----:R-:W-:Y:S02]  /*00a0*/  UISETP.GE.AND UP0, UPT, UR12, -0xe, UPT ;  /* 0xfffffff20c00788c */ /* 0x001fe4000bf06270 */
[----:B-1----:R-:W-:-:S07]  /*00b0*/  USHF.L.U32 UR4, UR4, 0x6, URZ ;  /* 0x0000000604047899 */ /* 0x002fce00080006ff */
[----:B----4-:R-:W-:Y:S05]  /*00c0*/  BRA.U !UP0, `(.L_x_24) ;  /* 0x0000000908147547 */ /* 0x010fea000b800000 */
[----:B------:R-:W0:Y:S01]  /*00d0*/  S2UR UR8, SR_CgaCtaId ;  /* 0x00000000000879c3 */ /* 0x000e220000008800 */
[----:B------:R-:W1:Y:S01]  /*00e0*/  LDCU UR13, c[0x0][0x39c] ;  /* 0x00007380ff0d77ac */ /* 0x000e620008000800 */
[----:B--2---:R-:W-:Y:S02]  /*00f0*/  IADD3 R5, PT, PT, R3, UR4, RZ ;  /* 0x0000000403057c10 */ /* 0x004fe4000fffe0ff */
[----:B------:R-:W-:Y:S01]  /*0100*/  MOV R11, RZ ;  /* 0x000000ff000b7202 */ /* 0x000fe20000000f00 */
[----:B------:R-:W-:Y:S01]  /*0110*/  UMOV UR7, 0x400 ;  /* 0x0000040000077882 */ /* 0x000fe20000000000 */
[----:B------:R-:W-:Y:S02]  /*0120*/  UIADD3 UR5, UPT, UPT, UR12, -0x1, URZ ;  /* 0xffffffff0c057890 */ /* 0x000fe4000fffe0ff */
[----:B------:R-:W-:Y:S02]  /*0130*/  IMAD R24, R5, UR12, R2 ;  /* 0x0000000c05187c24 */ /* 0x000fe4000f8e0202 */
[----:B------:R-:W-:-:S04]  /*0140*/  USHF.R.S32.HI UR6, URZ, 0x1f, UR5 ;  /* 0x0000001fff067899 */ /* 0x000fc80008011405 */
[----:B------:R-:W-:-:S04]  /*0150*/  ULEA.HI UR6, UR6, UR5, URZ, 0x4 ;  /* 0x0000000506067291 */ /* 0x000fc8000f8f20ff */
[----:B------:R-:W-:Y:S01]  /*0160*/  USHF.R.S32.HI UR6, URZ, 0x4, UR6 ;  /* 0x00000004ff067899 */ /* 0x000fe20008011406 */
[----:B-1----:R-:W-:-:S03]  /*0170*/  IMAD R25, R2, UR13, R3 ;  /* 0x0000000d02197c24 */ /* 0x002fc6000f8e0203 */
[----:B------:R-:W-:Y:S02]  /*0180*/  UIADD3 UR6, UPT, UPT, -UR6, URZ, URZ ;  /* 0x000000ff06067290 */ /* 0x000fe4000fffe1ff */
[----:B0-----:R-:W-:Y:S01]  /*0190*/  ULEA UR9, UR8, UR7, 0x18 ;  /* 0x0000000708097291 */ /* 0x001fe2000f8ec0ff */
[----:B---3--:R-:W-:Y:S01]  /*01a0*/  LEA R25, R0, R25, 0x6 ;  /* 0x0000001900197211 */ /* 0x008fe200078e30ff */
[----:B------:R-:W-:-:S04]  /*01b0*/  UIADD3 UR7, UPT, UPT, UR7, 0x1000, URZ ;  /* 0x0000100007077890 */ /* 0x000fc8000fffe0ff */
[----:B------:R-:W-:Y:S01]  /*01c0*/  ULEA UR7, UR8, UR7, 0x18 ;  /* 0x0000000708077291 */ /* 0x000fe2000f8ec0ff */
[C---:B------:R-:W-:Y:S02]  /*01d0*/  LEA R5, R3.reuse, UR9, 0x6 ;  /* 0x0000000903057c11 */ /* 0x040fe4000f8e30ff */
[C---:B------:R-:W-:Y:S02]  /*01e0*/  LEA R26, R2.reuse, UR9, 0x8 ;  /* 0x00000009021a7c11 */ /* 0x040fe4000f8e40ff */
[----:B------:R-:W-:Y:S02]  /*01f0*/  LEA R28, R2, R5, 0x2 ;  /* 0x00000005021c7211 */ /* 0x000fe400078e10ff */
[----:B------:R-:W-:-:S04]  /*0200*/  LEA R29, R3, UR7, 0x2 ;  /* 0x00000007031d7c11 */ /* 0x000fc8000f8e10ff */
[----:B------:R-:W-:-:S07]  /*0210*/  LEA R27, R2, R29, 0x8 ;  /* 0x0000001d021b7211 */ /* 0x000fce00078e40ff */
.L_x_25:
[----:B------:R-:W0:Y:S08]  /*0220*/  LDC.64 R8, c[0x0][0x380] ;  /* 0x0000e000ff087b82 */ /* 0x000e300000000a00 */
[----:B------:R-:W1:Y:S01]  /*0230*/  LDC.64 R12, c[0x0][0x388] ;  /* 0x0000e200ff0c7b82 */ /* 0x000e620000000a00 */
[----:B0-----:R-:W-:-:S05]  /*0240*/  IMAD.WIDE R20, R24, 0x4, R8 ;  /* 0x0000000418147825 */ /* 0x001fca00078e0208 */
[----:B------:R-:W2:Y:S01]  /*0250*/  LDG.E R5, desc[UR10][R20.64] ;  /* 0x0000000a14057981 */ /* 0x000ea2000c1e1900 */
[----:B-1----:R-:W-:-:S05]  /*0260*/  IMAD.WIDE R12, R25, 0x4, R12 ;  /* 0x00000004190c7825 */ /* 0x002fca00078e020c */
[----:B------:R-:W3:Y:S04]  /*0270*/  LDG.E R10, desc[UR10][R12.64] ;  /* 0x0000000a0c0a7981 */ /* 0x000ee8000c1e1900 */
[----:B--2---:R-:W-:Y:S04]  /*0280*/  STS [R28], R5 ;  /* 0x000000051c007388 */ /* 0x004fe80000000800 */
[----:B---3--:R-:W-:Y:S01]  /*0290*/  STS [R27], R10 ;  /* 0x0000000a1b007388 */ /* 0x008fe20000000800 */
[----:B------:R-:W-:Y:S06]  /*02a0*/  BAR.SYNC.DEFER_BLOCKING 0x0 ;  /* 0x0000000000007b1d */ /* 0x000fec0000010000 */
[----:B------:R-:W-:Y:S04]  /*02b0*/  LDS R9, [R29] ;  /* 0x000000001d097984 */ /* 0x000fe80000000800 */
[----:B------:R-:W0:Y:S04]  /*02c0*/  LDS.128 R12, [R26] ;  /* 0x000000001a0c7984 */ /* 0x000e280000000c00 */
[----:B------:R-:W1:Y:S04]  /*02d0*/  LDS.128 R16, [R26+0x40] ;  /* 0x000040001a107984 */ /* 0x000e680000000c00 */
[----:B------:R-:W2:Y:S04]  /*02e0*/  LDS R8, [R29+0x100] ;  /* 0x000100001d087984 */ /* 0x000ea80000000800 */
[----:B------:R-:W3:Y:S01]  /*02f0*/  LDS.128 R20, [R26+0x80] ;  /* 0x000080001a147984 */ /* 0x000ee20000000c00 */
[----:B0-----:R-:W-:-:S03]  /*0300*/  FFMA R6, R9, R12, R6 ;  /* 0x0000000c09067223 */ /* 0x001fc60000000006 */
[----:B------:R-:W0:Y:S01]  /*0310*/  LDS R12, [R29+0x200] ;  /* 0x000200001d0c7984 */ /* 0x000e220000000800 */
[----:B-1----:R-:W-:-:S04]  /*0320*/  FFMA R16, R9, R16, R7 ;  /* 0x0000001009107223 */ /* 0x002fc80000000007 */
[C---:B--2---:R-:W-:Y:S01]  /*0330*/  FFMA R10, R8.reuse, R17, R16 ;  /* 0x00000011080a7223 */ /* 0x044fe20000000010 */
[----:B------:R-:W-:Y:S01]  /*0340*/  FFMA R13, R8, R13, R6 ;  /* 0x0000000d080d7223 */ /* 0x000fe20000000006 */
[----:B------:R-:W-:Y:S01]  /*0350*/  LDS R16, [R29+0x500] ;  /* 0x000500001d107984 */ /* 0x000fe20000000800 */
[----:B---3--:R-:W-:-:S03]  /*0360*/  FFMA R17, R9, R20, R4 ;  /* 0x0000001409117223 */ /* 0x008fc60000000004 */
[----:B------:R-:W1:Y:S01]  /*0370*/  LDS.128 R4, [R26+0xc0] ;  /* 0x0000c0001a047984 */ /* 0x000e620000000c00 */
[----:B------:R-:W-:-:S03]  /*0380*/  FFMA R21, R8, R21, R17 ;  /* 0x0000001508157223 */ /* 0x000fc60000000011 */
[----:B------:R-:W-:Y:S01]  /*0390*/  LDS R17, [R29+0x400] ;  /* 0x000400001d117984 */ /* 0x000fe20000000800 */
[C---:B0-----:R-:W-:Y:S01]  /*03a0*/  FFMA R13, R12.reuse, R14, R13 ;  /* 0x0000000e0c0d7223 */ /* 0x041fe2000000000d */
[----:B------:R-:W-:Y:S01]  /*03b0*/  FFMA R18, R12, R18, R10 ;  /* 0x000000120c127223 */ /* 0x000fe2000000000a */
[----:B-1----:R-:W-:Y:S02]  /*03c0*/  FFMA R14, R9, R4, R11 ;  /* 0x00000004090e7223 */ /* 0x002fe4000000000b */
[----:B------:R-:W0:Y:S02]  /*03d0*/  LDS R4, [R29+0x300] ;  /* 0x000300001d047984 */ /* 0x000e240000000800 */
[----:B------:R-:W-:Y:S02]  /*03e0*/  FFMA R5, R8, R5, R14 ;  /* 0x0000000508057223 */ /* 0x000fe4000000000e */
[----:B------:R-:W1:Y:S01]  /*03f0*/  LDS.128 R8, [R26+0x10] ;  /* 0x000010001a087984 */ /* 0x000e620000000c00 */
[C---:B------:R-:W-:Y:S01]  /*0400*/  FFMA R22, R12.reuse, R22, R21 ;  /* 0x000000160c167223 */ /* 0x040fe20000000015 */
[----:B------:R-:W-:Y:S01]  /*0410*/  FFMA R20, R12, R6, R5 ;  /* 0x000000060c147223 */ /* 0x000fe20000000005 */
[----:B0-----:R-:W-:-:S04]  /*0420*/  FFMA R12, R4, R15, R13 ;  /* 0x0000000f040c7223 */ /* 0x001fc8000000000d */
[----:B-1----:R-:W-:Y:S02]  /*0430*/  FFMA R21, R17, R8, R12 ;  /* 0x0000000811157223 */ /* 0x002fe4000000000c */
[----:B------:R-:W0:Y:S01]  /*0440*/  LDS.128 R12, [R26+0x50] ;  /* 0x000050001a0c7984 */ /* 0x000e220000000c00 */
[C---:B------:R-:W-:Y:S01]  /*0450*/  FFMA R6, R4.reuse, R19, R18 ;  /* 0x0000001304067223 */ /* 0x040fe20000000012 */
[C---:B------:R-:W-:Y:S01]  /*0460*/  FFMA R5, R4.reuse, R23, R22 ;  /* 0x0000001704057223 */ /* 0x040fe20000000016 */
[----:B------:R-:W-:Y:S01]  /*0470*/  FFMA R19, R4, R7, R20 ;  /* 0x0000000704137223 */ /* 0x000fe20000000014 */
[----:B------:R-:W1:Y:S01]  /*0480*/  LDS R8, [R29+0x600] ;  /* 0x000600001d087984 */ /* 0x000e620000000800 */
[----:B------:R-:W-:-:S03]  /*0490*/  FFMA R9, R16, R9, R21 ;  /* 0x0000000910097223 */ /* 0x000fc60000000015 */
[----:B------:R-:W2:Y:S01]  /*04a0*/  LDS.128 R20, [R26+0x90] ;  /* 0x000090001a147984 */ /* 0x000ea20000000c00 */
[----:B0-----:R-:W-:Y:S01]  /*04b0*/  FFMA R7, R17, R12, R6 ;  /* 0x0000000c11077223 */ /* 0x001fe20000000006 */
[----:B-1----:R-:W-:-:S03]  /*04c0*/  FFMA R10, R8, R10, R9 ;  /* 0x0000000a080a7223 */ /* 0x002fc60000000009 */
[C---:B------:R-:W-:Y:S01]  /*04d0*/  FFMA R13, R16.reuse, R13, R7 ;  /* 0x0000000d100d7223 */ /* 0x040fe20000000007 */
[C---:B--2---:R-:W-:Y:S02]  /*04e0*/  FFMA R9, R17.reuse, R20, R5 ;  /* 0x0000001411097223 */ /* 0x044fe40000000005 */
[----:B------:R-:W0:Y:S02]  /*04f0*/  LDS.128 R4, [R26+0xd0] ;  /* 0x0000d0001a047984 */ /* 0x000e240000000c00 */
[----:B------:R-:W-:Y:S02]  /*0500*/  FFMA R9, R16, R21, R9 ;  /* 0x0000001510097223 */ /* 0x000fe40000000009 */
[----:B------:R-:W-:Y:S04]  /*0510*/  LDS R21, [R29+0x800] ;  /* 0x000800001d157984 */ /* 0x000fe80000000800 */
[----:B------:R-:W-:Y:S01]  /*0520*/  LDS R20, [R29+0x900] ;  /* 0x000900001d147984 */ /* 0x000fe20000000800 */
[----:B0-----:R-:W-:-:S03]  /*0530*/  FFMA R18, R17, R4, R19 ;  /* 0x0000000411127223 */ /* 0x001fc60000000013 */
[----:B------:R-:W0:Y:S01]  /*0540*/  LDS R4, [R29+0x700] ;  /* 0x000700001d047984 */ /* 0x000e220000000800 */
[----:B------:R-:W-:-:S03]  /*0550*/  FFMA R5, R16, R5, R18 ;  /* 0x0000000510057223 */ /* 0x000fc60000000012 */
[----:B------:R-:W1:Y:S01]  /*0560*/  LDS.128 R16, [R26+0x20] ;  /* 0x000020001a107984 */ /* 0x000e620000000c00 */
[C---:B------:R-:W-:Y:S01]  /*0570*/  FFMA R12, R8.reuse, R14, R13 ;  /* 0x0000000e080c7223 */ /* 0x040fe2000000000d */
        /* <DEDUP_REMOVED lines=11> */
[----:B0-----:R-:W-:-:S03]  /*0630*/  FFMA R15, R21, R8, R12 ;  /* 0x00000008150f7223 */ /* 0x001fc6000000000c */
[----:B------:R-:W-:Y:S01]  /*0640*/  LDS R8, [R29+0xb00] ;  /* 0x000b00001d087984 */ /* 0x000fe20000000800 */
[----:B-1----:R-:W-:Y:S01]  /*0650*/  FFMA R18, R16, R18, R17 ;  /* 0x0000001210127223 */ /* 0x002fe20000000011 */
[C---:B------:R-:W-:Y:S01]  /*0660*/  FFMA R9, R20.reuse, R9, R15 ;  /* 0x0000000914097223 */ /* 0x040fe2000000000f */
[C---:B--2---:R-:W-:Y:S02]  /*0670*/  FFMA R17, R21.reuse, R4, R13 ;  /* 0x0000000415117223 */ /* 0x044fe4000000000d */
[----:B------:R-:W0:Y:S02]  /*0680*/  LDS.128 R12, [R26+0xe0] ;  /* 0x0000e0001a0c7984 */ /* 0x000e240000000c00 */
[----:B------:R-:W-:Y:S01]  /*0690*/  FFMA R5, R20, R5, R17 ;  /* 0x0000000514057223 */ /* 0x000fe20000000011 */
[C---:B------:R-:W-:Y:S01]  /*06a0*/  FFMA R10, R16.reuse, R10, R9 ;  /* 0x0000000a100a7223 */ /* 0x040fe20000000009 */
[----:B------:R-:W-:Y:S02]  /*06b0*/  LDS R17, [R29+0xc00] ;  /* 0x000c00001d117984 */ /* 0x000fe40000000800 */
[----:B------:R-:W-:Y:S01]  /*06c0*/  FFMA R6, R16, R6, R5 ;  /* 0x0000000610067223 */ /* 0x000fe20000000005 */
[----:B0-----:R-:W-:-:S04]  /*06d0*/  FFMA R12, R21, R12, R23 ;  /* 0x0000000c150c7223 */ /* 0x001fc80000000017 */
[----:B------:R-:W-:Y:S02]  /*06e0*/  FFMA R13, R20, R13, R12 ;  /* 0x0000000d140d7223 */ /* 0x000fe4000000000c */
[----:B------:R-:W0:Y:S02]  /*06f0*/  LDS.128 R20, [R26+0x30] ;  /* 0x000030001a147984 */ /* 0x000e240000000c00 */
[----:B------:R-:W-:Y:S01]  /*0700*/  FFMA R16, R16, R14, R13 ;  /* 0x0000000e10107223 */ /* 0x000fe2000000000d */
[C---:B------:R-:W-:Y:S01]  /*0710*/  FFMA R12, R8.reuse, R19, R18 ;  /* 0x00000013080c7223 */ /* 0x040fe20000000012 */
[C---:B------:R-:W-:Y:S01]  /*0720*/  FFMA R19, R8.reuse, R11, R10 ;  /* 0x0000000b08137223 */ /* 0x040fe2000000000a */
[C---:B------:R-:W-:Y:S01]  /*0730*/  FFMA R13, R8.reuse, R7, R6 ;  /* 0x00000007080d7223 */ /* 0x040fe20000000006 */
[----:B------:R-:W-:Y:S01]  /*0740*/  FFMA R16, R8, R15, R16 ;  /* 0x0000000f08107223 */ /* 0x000fe20000000010 */
[----:B------:R-:W1:Y:S04]  /*0750*/  LDS R18, [R29+0xd00] ;  /* 0x000d00001d127984 */ /* 0x000e680000000800 */
[----:B------:R-:W2:Y:S04]  /*0760*/  LDS.128 R8, [R26+0xb0] ;  /* 0x0000b0001a087984 */ /* 0x000ea80000000c00 */
[----:B------:R-:W3:Y:S01]  /*0770*/  LDS.128 R4, [R26+0x70] ;  /* 0x000070001a047984 */ /* 0x000ee20000000c00 */
[----:B0-----:R-:W-:-:S04]  /*0780*/  FFMA R15, R17, R20, R12 ;  /* 0x00000014110f7223 */ /* 0x001fc8000000000c */
[----:B-1----:R-:W-:Y:S01]  /*0790*/  FFMA R21, R18, R21, R15 ;  /* 0x0000001512157223 */ /* 0x002fe2000000000f */
[C---:B--2---:R-:W-:Y:S02]  /*07a0*/  FFMA R8, R17.reuse, R8, R13 ;  /* 0x0000000811087223 */ /* 0x044fe4000000000d */
[----:B------:R-:W0:Y:S01]  /*07b0*/  LDS.128 R12, [R26+0xf0] ;  /* 0x0000f0001a0c7984 */ /* 0x000e220000000c00 */
[----:B---3--:R-:W-:-:S04]  /*07c0*/  FFMA R4, R17, R4, R19 ;  /* 0x0000000411047223 */ /* 0x008fc80000000013 */
[C---:B------:R-:W-:Y:S02]  /*07d0*/  FFMA R5, R18.reuse, R5, R4 ;  /* 0x0000000512057223 */ /* 0x040fe40000000004 */
[----:B------:R-:W1:Y:S01]  /*07e0*/  LDS R4, [R29+0xe00] ;  /* 0x000e00001d047984 */ /* 0x000e620000000800 */
[C---:B------:R-:W-:Y:S02]  /*07f0*/  FFMA R9, R18.reuse, R9, R8 ;  /* 0x0000000912097223 */ /* 0x040fe40000000008 */
[----:B------:R-:W2:Y:S01]  /*0800*/  LDC R8, c[0x0][0x39c] ;  /* 0x0000e700ff087b82 */ /* 0x000ea20000000800 */
[----:B------:R-:W-:Y:S01]  /*0810*/  UIADD3 UR6, UPT, UPT, UR6, 0x1, URZ ;  /* 0x0000000106067890 */ /* 0x000fe2000fffe0ff */
[----:B0-----:R-:W-:Y:S02]  /*0820*/  FFMA R17, R17, R12, R16 ;  /* 0x0000000c11117223 */ /* 0x001fe40000000010 */
[----:B------:R-:W0:Y:S01]  /*0830*/  LDS R12, [R29+0xf00] ;  /* 0x000f00001d0c7984 */ /* 0x000e220000000800 */
[----:B------:R-:W-:Y:S01]  /*0840*/  UISETP.NE.AND UP0, UPT, UR6, 0x1, UPT ;  /* 0x000000010600788c */ /* 0x000fe2000bf05270 */
[----:B------:R-:W-:Y:S01]  /*0850*/  FFMA R13, R18, R13, R17 ;  /* 0x0000000d120d7223 */ /* 0x000fe20000000011 */
[C---:B-1----:R-:W-:Y:S01]  /*0860*/  FFMA R10, R4.reuse, R10, R9 ;  /* 0x0000000a040a7223 */ /* 0x042fe20000000009 */
[C---:B------:R-:W-:Y:S01]  /*0870*/  FFMA R21, R4.reuse, R22, R21 ;  /* 0x0000001604157223 */ /* 0x040fe20000000015 */
[C---:B------:R-:W-:Y:S01]  /*0880*/  FFMA R16, R4.reuse, R6, R5 ;  /* 0x0000000604107223 */ /* 0x040fe20000000005 */
[----:B------:R-:W-:Y:S01]  /*0890*/  FFMA R14, R4, R14, R13 ;  /* 0x0000000e040e7223 */ /* 0x000fe2000000000d */
[----:B--2---:R-:W-:-:S02]  /*08a0*/  LEA R25, R8, R25, 0x4 ;  /* 0x0000001908197211 */ /* 0x004fc400078e20ff */
[----:B------:R-:W-:Y:S01]  /*08b0*/  IADD3 R24, PT, PT, R24, 0x10, RZ ;  /* 0x0000001018187810 */ /* 0x000fe20007ffe0ff */
[C---:B0-----:R-:W-:Y:S01]  /*08c0*/  FFMA R4, R12.reuse, R11, R10 ;  /* 0x0000000b0c047223 */ /* 0x041fe2000000000a */
[C---:B------:R-:W-:Y:S01]  /*08d0*/  FFMA R6, R12.reuse, R23, R21 ;  /* 0x000000170c067223 */ /* 0x040fe20000000015 */
[C---:B------:R-:W-:Y:S01]  /*08e0*/  FFMA R7, R12.reuse, R7, R16 ;  /* 0x000000070c077223 */ /* 0x040fe20000000010 */
[----:B------:R-:W-:Y:S01]  /*08f0*/  FFMA R11, R12, R15, R14 ;  /* 0x0000000f0c0b7223 */ /* 0x000fe2000000000e */
[----:B------:R-:W-:Y:S06]  /*0900*/  BAR.SYNC.DEFER_BLOCKING 0x0 ;  /* 0x0000000000007b1d */ /* 0x000fec0000010000 */
[----:B------:R-:W-:Y:S05]  /*0910*/  BRA.U UP0, `(.L_x_25) ;  /* 0xfffffff900407547 */ /* 0x000fea000b83ffff */
.L_x_24:
[----:B------:R-:W0:Y:S01]  /*0920*/  LDCU.64 UR6, c[0x0][0x398] ;  /* 0x00007300ff0677ac */ /* 0x000e220008000a00 */
[----:B--23--:R-:W-:Y:S02]  /*0930*/  LEA R0, R0, R3, 0x6 ;  /* 0x0000000300007211 */ /* 0x00cfe400078e30ff */
[----:B------:R-:W-:Y:S02]  /*0940*/  LEA R5, R2, UR4, 0x2 ;  /* 0x0000000402057c11 */ /* 0x000fe4000f8e10ff */
        /* <DEDUP_REMOVED lines=15> */
[----:B-1----:R-:W-:Y:S01]  /*0a40*/  @P1 FMUL R13, R10, R13 ;  /* 0x0000000d0a0d1220 */ /* 0x002fe20000400000 */
[----:B------:R-:W-:Y:S02]  /*0a50*/  IADD3 R17, PT, PT, R5, 0x2, RZ ;  /* 0x0000000205117810 */ /* 0x000fe40007ffe0ff */
[----:B------:R-:W0:Y:S01]  /*0a60*/  @!P2 LDC R10, c[0x0][0x3a4] ;  /* 0x0000e900ff0aab82 */ /* 0x000e220000000800 */
[----:B--2---:R-:W-:-:S05]  /*0a70*/  @P1 FFMA R15, R6, R12, R13 ;  /* 0x0000000c060f1223 */ /* 0x004fca000000000d */
[----:B------:R1:W-:Y:S04]  /*0a80*/  @P1 STG.E desc[UR10][R8.64], R15 ;  /* 0x0000000f08001986 */ /* 0x0003e8000c10190a */
[----:B------:R-:W3:Y:S01]  /*0a90*/  @!P2 LDG.E R6, desc[UR10][R2.64] ;  /* 0x0000000a0206a981 */ /* 0x000ee2000c1e1900 */
[----:B------:R-:W-:-:S13]  /*0aa0*/  ISETP.GE.OR P1, PT, R17, UR6, P0 ;  /* 0x0000000611007c0c */ /* 0x000fda0008726670 */
[----:B------:R-:W2:Y:S01]  /*0ab0*/  @!P1 LDC.64 R12, c[0x0][0x390] ;  /* 0x0000e400ff0c9b82 */ /* 0x000ea20000000a00 */
[----:B---3--:R-:W-:Y:S01]  /*0ac0*/  @!P2 FMUL R6, R6, R19 ;  /* 0x000000130606a220 */ /* 0x008fe20000400000 */
[----:B------:R-:W-:-:S03]  /*0ad0*/  @!P1 IMAD R19, R17, UR7, R0 ;  /* 0x0000000711139c24 */ /* 0x000fc6000f8e0200 */
[----:B0-----:R-:W-:Y:S01]  /*0ae0*/  @!P2 FFMA R17, R7, R10, R6 ;  /* 0x0000000a0711a223 */ /* 0x001fe20000000006 */
[----:B--2---:R-:W-:Y:S02]  /*0af0*/  @!P1 IMAD.WIDE R6, R19, 0x4, R12 ;  /* 0x0000000413069825 */ /* 0x004fe400078e020c */
[----:B------:R-:W0:Y:S02]  /*0b00*/  @!P1 LDC R10, c[0x0][0x3a4] ;  /* 0x0000e900ff0a9b82 */ /* 0x000e240000000800 */
[----:B------:R2:W-:Y:S04]  /*0b10*/  @!P2 STG.E desc[UR10][R2.64], R17 ;  /* 0x000000110200a986 */ /* 0x0005e8000c10190a */
[----:B-1----:R-:W3:Y:S02]  /*0b20*/  @!P1 LDG.E R8, desc[UR10][R6.64] ;  /* 0x0000000a06089981 */ /* 0x002ee4000c1e1900 */
[----:B------:R-:W3:Y:S01]  /*0b30*/  @!P1 LDC R13, c[0x0][0x3a8] ;  /* 0x0000ea00ff0d9b82 */ /* 0x000ee20000000800 */
[----:B------:R-:W-:-:S04]  /*0b40*/  IADD3 R9, PT, PT, R5, 0x3, RZ ;  /* 0x0000000305097810 */ /* 0x000fc80007ffe0ff */
[----:B------:R-:W-:Y:S01]  /*0b50*/  ISETP.GE.OR P0, PT, R9, UR6, P0 ;  /* 0x0000000609007c0c */ /* 0x000fe20008706670 */
[----:B---3--:R-:W-:-:S04]  /*0b60*/  @!P1 FMUL R5, R8, R13 ;  /* 0x0000000d08059220 */ /* 0x008fc80000400000 */
[----:B0-----:R-:W-:-:S05]  /*0b70*/  @!P1 FFMA R5, R4, R10, R5 ;  /* 0x0000000a04059223 */ /* 0x001fca0000000005 */
[----:B------:R2:W-:Y:S03]  /*0b80*/  @!P1 STG.E desc[UR10][R6.64], R5 ;  /* 0x0000000506009986 */ /* 0x0005e6000c10190a */
[----:B------:R-:W-:Y:S05]  /*0b90*/  @P0 EXIT ;  /* 0x000000000000094d */ /* 0x000fea0003800000 */
[----:B--2---:R-:W0:Y:S01]  /*0ba0*/  LDC.64 R2, c[0x0][0x390] ;  /* 0x0000e400ff027b82 */ /* 0x004e220000000a00 */
        /* <DEDUP_REMOVED lines=9> */
.L_x_26:
        /* <DEDUP_REMOVED lines=12> */
.L_x_44:


//--------------------- .text._Z12sgemm_sharedILi32EEvPKfS1_Pfiiiff --------------------------
	.section	.text._Z12sgemm_sharedILi32EEvPKfS1_Pfiiiff,"ax",@progbits
	.align	128
        .global         _Z12sgemm_sharedILi32EEvPKfS1_Pfiiiff
        .type           _Z12sgemm_sharedILi32EEvPKfS1_Pfiiiff,@function
        .size           _Z12sgemm_sharedILi32EEvPKfS1_Pfiiiff,(.L_x_45 - _Z12sgemm_sharedILi32EEvPKfS1_Pfiiiff)
        .other          _Z12sgemm_sharedILi32EEvPKfS1_Pfiiiff,@"STO_CUDA_ENTRY STV_DEFAULT"
_Z12sgemm_sharedILi32EEvPKfS1_Pfiiiff:
.text._Z12sgemm_sharedILi32EEvPKfS1_Pfiiiff:
[----:B------:R-:W-:Y:S01]  /*0000*/  LDC R1, c[0x0][0x37c] ;  /* 0x0000df00ff017b82 */ /* 0x000fe20000000800 */
[----:B------:R-:W0:Y:S01]  /*0010*/  S2R R4, SR_TID.Y ;  /* 0x0000000000047919 */ /* 0x000e220000002200 */
[----:B------:R-:W1:Y:S06]  /*0020*/  LDCU UR9, c[0x0][0x3a0] ;  /* 0x00007400ff0977ac */ /* 0x000e6c0008000800 */
[----:B------:R-:W0:Y:S01]  /*0030*/  LDC R3, c[0x0][0x364] ;  /* 0x0000d900ff037b82 */ /* 0x000e220000000800 */
[----:B------:R-:W-:Y:S01]  /*0040*/  HFMA2 R11, -RZ, RZ, 0, 0 ;  /* 0x00000000ff0b7431 */ /* 0x000fe200000001ff */
[----:B------:R-:W2:Y:S01]  /*0050*/  S2R R6, SR_TID.X ;  /* 0x0000000000067919 */ /* 0x000ea20000002100 */
[----:B------:R-:W3:Y:S05]  /*0060*/  LDCU.64 UR10, c[0x0][0x358] ;  /* 0x00006b00ff0a77ac */ /* 0x000eea0008000a00 */
[----:B------:R-:W0:Y:S08]  /*0070*/  S2UR UR4, SR_CTAID.Y ;  /* 0x00000000000479c3 */ /* 0x000e300000002600 */
[----:B------:R-:W2:Y:S01]  /*0080*/  S2UR UR5, SR_CTAID.X ;  /* 0x00000000000579c3 */ /* 0x000ea20000002500 */
[----:B-1----:R-:W-:-:S07]  /*0090*/  UISETP.GE.AND UP0, UPT, UR9, -0x1e, UPT ;  /* 0xffffffe20900788c */ /* 0x002fce000bf06270 */
[----:B------:R-:W2:Y:S01]  /*00a0*/  LDC R17, c[0x0][0x360] ;  /* 0x0000d800ff117b82 */ /* 0x000ea20000000800 */
[----:B0-----:R-:W-:Y:S02]  /*00b0*/  IMAD R16, R3, UR4, R4 ;  /* 0x0000000403107c24 */ /* 0x001fe4000f8e0204 */
[----:B--2---:R-:W-:Y:S01]  /*00c0*/  IMAD R17, R17, UR5, R6 ;  /* 0x0000000511117c24 */ /* 0x004fe2000f8e0206 */
[----:B---3--:R-:W-:Y:S06]  /*00d0*/  BRA.U !UP0, `(.L_x_27) ;  /* 0x0000000508a47547 */ /* 0x008fec000b800000 */
[----:B------:R-:W0:Y:S01]  /*00e0*/  S2UR UR8, SR_CgaCtaId ;  /* 0x00000000000879c3 */ /* 0x000e220000008800 */
[----:B------:R-:W-:Y:S01]  /*00f0*/  UMOV UR6, 0x400 ;  /* 0x0000040000067882 */ /* 0x000fe20000000000 */
[----:B------:R-:W-:Y:S02]  /*0100*/  UIADD3 UR4, UPT, UPT, UR9, -0x1, URZ ;  /* 0xffffffff09047890 */ /* 0x000fe4000fffe0ff */
[----:B------:R-:W-:Y:S01]  /*0110*/  IMAD R0, R16, UR9, R6 ;  /* 0x0000000910007c24 */ /* 0x000fe2000f8e0206 */
[----:B------:R-:W-:Y:S01]  /*0120*/  UIADD3 UR7, UPT, UPT, UR6, 0x1000, URZ ;  /* 0x0000100006077890 */ /* 0x000fe2000fffe0ff */
[----:B------:R-:W-:Y:S01]  /*0130*/  MOV R11, RZ ;  /* 0x000000ff000b7202 */ /* 0x000fe20000000f00 */
[----:B------:R-:W-:Y:S01]  /*0140*/  USHF.R.S32.HI UR5, URZ, 0x1f, UR4 ;  /* 0x0000001fff057899 */ /* 0x000fe20008011404 */
[----:B------:R-:W1:Y:S03]  /*0150*/  LDC R2, c[0x0][0x39c] ;  /* 0x0000e700ff027b82 */ /* 0x000e660000000800 */
[----:B------:R-:W-:-:S04]  /*0160*/  ULEA.HI UR5, UR5, UR4, URZ, 0x5 ;  /* 0x0000000405057291 */ /* 0x000fc8000f8f28ff */
[----:B------:R-:W-:Y:S01]  /*0170*/  USHF.R.S32.HI UR5, URZ, 0x5, UR5 ;  /* 0x00000005ff057899 */ /* 0x000fe20008011405 */
[----:B------:R-:W2:Y:S03]  /*0180*/  LDC.64 R20, c[0x0][0x380] ;  /* 0x0000e000ff147b82 */ /* 0x000ea60000000a00 */
[----:B------:R-:W-:-:S05]  /*0190*/  UIADD3 UR5, UPT, UPT, -UR5, URZ, URZ ;  /* 0x000000ff05057290 */ /* 0x000fca000fffe1ff */
[----:B------:R-:W3:Y:S01]  /*01a0*/  LDC.64 R18, c[0x0][0x388] ;  /* 0x0000e200ff127b82 */ /* 0x000ee20000000a00 */
[----:B0-----:R-:W-:Y:S02]  /*01b0*/  ULEA UR6, UR8, UR6, 0x18 ;  /* 0x0000000608067291 */ /* 0x001fe4000f8ec0ff */
[----:B------:R-:W-:-:S04]  /*01c0*/  ULEA UR7, UR8, UR7, 0x18 ;  /* 0x0000000708077291 */ /* 0x000fc8000f8ec0ff */
[C---:B------:R-:W-:Y:S01]  /*01d0*/  LEA R7, R4.reuse, UR6, 0x7 ;  /* 0x0000000604077c11 */ /* 0x040fe2000f8e38ff */
[----:B-1----:R-:W-:Y:S01]  /*01e0*/  IMAD R3, R4, R2, R17 ;  /* 0x0000000204037224 */ /* 0x002fe200078e0211 */
[C---:B------:R-:W-:Y:S02]  /*01f0*/  LEA R5, R6.reuse, UR7, 0x2 ;  /* 0x0000000706057c11 */ /* 0x040fe4000f8e10ff */
[----:B------:R-:W-:Y:S02]  /*0200*/  LEA R6, R6, R7, 0x2 ;  /* 0x0000000706067211 */ /* 0x000fe400078e10ff */
[----:B------:R-:W-:-:S07]  /*0210*/  LEA R4, R4, R5, 0x7 ;  /* 0x0000000504047211 */ /* 0x000fce00078e38ff */
.L_x_28:
[----:B--2---:R-:W-:-:S04]  /*0220*/  IMAD.WIDE R26, R0, 0x4, R20 ;  /* 0x00000004001a7825 */ /* 0x004fc800078e0214 */
[----:B---3--:R-:W-:Y:S02]  /*0230*/  IMAD.WIDE R8, R3, 0x4, R18 ;  /* 0x0000000403087825 */ /* 0x008fe400078e0212 */
[----:B------:R-:W2:Y:S04]  /*0240*/  LDG.E R27, desc[UR10][R26.64] ;  /* 0x0000000a1a1b7981 */ /* 0x000ea8000c1e1900 */
[----:B------:R-:W3:Y:S01]  /*0250*/  LDG.E R29, desc[UR10][R8.64] ;  /* 0x0000000a081d7981 */ /* 0x000ee2000c1e1900 */
[----:B------:R-:W-:Y:S01]  /*0260*/  UIADD3 UR5, UPT, UPT, UR5, 0x1, URZ ;  /* 0x0000000105057890 */ /* 0x000fe2000fffe0ff */
[----:B------:R-:W-:Y:S02]  /*0270*/  IADD3 R0, PT, PT, R0, 0x20, RZ ;  /* 0x0000002000007810 */ /* 0x000fe40007ffe0ff */
[----:B------:R-:W-:Y:S01]  /*0280*/  LEA R3, R2, R3, 0x5 ;  /* 0x0000000302037211 */ /* 0x000fe200078e28ff */
[----:B------:R-:W-:Y:S01]  /*0290*/  UISETP.NE.AND UP0, UPT, UR5, 0x1, UPT ;  /* 0x000000010500788c */ /* 0x000fe2000bf05270 */
[----:B--2---:R-:W-:Y:S04]  /*02a0*/  STS [R6], R27 ;  /* 0x0000001b06007388 */ /* 0x004fe80000000800 */
[----:B---3--:R-:W-:Y:S01]  /*02b0*/  STS [R4], R29 ;  /* 0x0000001d04007388 */ /* 0x008fe20000000800 */
[----:B------:R-:W-:Y:S06]  /*02c0*/  BAR.SYNC.DEFER_BLOCKING 0x0 ;  /* 0x0000000000007b1d */ /* 0x000fec0000010000 */
[----:B------:R-:W-:Y:S04]  /*02d0*/  LDS R10, [R5] ;  /* 0x00000000050a7984 */ /* 0x000fe80000000800 */
[----:B------:R-:W0:Y:S04]  /*02e0*/  LDS.128 R12, [R7] ;  /* 0x00000000070c7984 */ /* 0x000e280000000c00 */
[----:B------:R-:W1:Y:S04]  /*02f0*/  LDS R22, [R5+0x80] ;  /* 0x0000800005167984 */ /* 0x000e680000000800 */
[----:B------:R-:W2:Y:S04]  /*0300*/  LDS R23, [R5+0x100] ;  /* 0x0001000005177984 */ /* 0x000ea80000000800 */
[----:B------:R-:W3:Y:S04]  /*0310*/  LDS R24, [R5+0x180] ;  /* 0x0001800005187984 */ /* 0x000ee80000000800 */
[----:B------:R-:W-:Y:S04]  /*0320*/  LDS R25, [R5+0x200] ;  /* 0x0002000005197984 */ /* 0x000fe80000000800 */
[----:B------:R-:W-:Y:S01]  /*0330*/  LDS R26, [R5+0xb80] ;  /* 0x000b8000051a7984 */ /* 0x000fe20000000800 */
[----:B0-----:R-:W-:-:S03]  /*0340*/  FFMA R12, R12, R10, R11 ;  /* 0x0000000a0c0c7223 */ /* 0x001fc6000000000b */
[----:B------:R-:W0:Y:S01]  /*0350*/  LDS.128 R8, [R7+0x10] ;  /* 0x0000100007087984 */ /* 0x000e220000000c00 */
[----:B-1----:R-:W-:-:S03]  /*0360*/  FFMA R12, R22, R13, R12 ;  /* 0x0000000d160c7223 */ /* 0x002fc6000000000c */
[----:B------:R-:W1:Y:S01]  /*0370*/  LDS R22, [R5+0x280] ;  /* 0x0002800005167984 */ /* 0x000e620000000800 */
[----:B--2---:R-:W-:-:S03]  /*0380*/  FFMA R13, R23, R14, R12 ;  /* 0x0000000e170d7223 */ /* 0x004fc6000000000c */
[----:B------:R-:W2:Y:S01]  /*0390*/  LDS R23, [R5+0x300] ;  /* 0x0003000005177984 */ /* 0x000ea20000000800 */
[----:B---3--:R-:W-:-:S03]  /*03a0*/  FFMA R13, R24, R15, R13 ;  /* 0x0000000f180d7223 */ /* 0x008fc6000000000d */
[----:B------:R-:W3:Y:S01]  /*03b0*/  LDS R24, [R5+0x380] ;  /* 0x0003800005187984 */ /* 0x000ee20000000800 */
[----:B0-----:R-:W-:-:S03]  /*03c0*/  FFMA R27, R8, R25, R13 ;  /* 0x00000019081b7223 */ /* 0x001fc6000000000d */
[----:B------:R-:W-:Y:S01]  /*03d0*/  LDS R25, [R5+0x400] ;  /* 0x0004000005197984 */ /* 0x000fe20000000800 */
[----:B-1----:R-:W-:-:S03]  /*03e0*/  FFMA R8, R22, R9, R27 ;  /* 0x0000000916087223 */ /* 0x002fc6000000001b */
[----:B------:R-:W0:Y:S01]  /*03f0*/  LDS.128 R12, [R7+0x20] ;  /* 0x00002000070c7984 */ /* 0x000e220000000c00 */
[----:B--2---:R-:W-:-:S03]  /*0400*/  FFMA R9, R23, R10, R8 ;  /* 0x0000000a17097223 */ /* 0x004fc60000000008 */
[----:B------:R-:W1:Y:S01]  /*0410*/  LDS R22, [R5+0x480] ;  /* 0x0004800005167984 */ /* 0x000e620000000800 */
[----:B---3--:R-:W-:-:S03]  /*0420*/  FFMA R9, R24, R11, R9 ;  /* 0x0000000b18097223 */ /* 0x008fc60000000009 */
[----:B------:R-:W2:Y:S04]  /*0430*/  LDS R23, [R5+0x500] ;  /* 0x0005000005177984 */ /* 0x000ea80000000800 */
        /* <DEDUP_REMOVED lines=27> */
[----:B------:R-:W-:Y:S01]  /*05f0*/  LDS R24, [R5+0xc80] ;  /* 0x000c800005187984 */ /* 0x000fe20000000800 */
[----:B0-----:R-:W-:-:S03]  /*0600*/  FFMA R27, R8, R25, R13 ;  /* 0x00000019081b7223 */ /* 0x001fc6000000000d */
[----:B------:R-:W-:Y:S01]  /*0610*/  LDS R25, [R5+0xc00] ;  /* 0x000c000005197984 */ /* 0x000fe20000000800 */
[----:B-1----:R-:W-:-:S03]  /*0620*/  FFMA R22, R22, R9, R27 ;  /* 0x0000000916167223 */ /* 0x002fc6000000001b */
[----:B------:R-:W0:Y:S01]  /*0630*/  LDS.128 R12, [R7+0x60] ;  /* 0x00006000070c7984 */ /* 0x000e220000000c00 */
[----:B--2---:R-:W-:-:S03]  /*0640*/  FFMA R9, R23, R10, R22 ;  /* 0x0000000a17097223 */ /* 0x004fc60000000016 */
[----:B------:R-:W1:Y:S01]  /*0650*/  LDS R23, [R5+0xd00] ;  /* 0x000d000005177984 */ /* 0x000e620000000800 */
[----:B------:R-:W-:-:S03]  /*0660*/  FFMA R9, R26, R11, R9 ;  /* 0x0000000b1a097223 */ /* 0x000fc60000000009 */
[----:B------:R-:W2:Y:S01]  /*0670*/  LDS R22, [R5+0xd80] ;  /* 0x000d800005167984 */ /* 0x000ea20000000800 */
[----:B0-----:R-:W-:-:S03]  /*0680*/  FFMA R27, R12, R25, R9 ;  /* 0x000000190c1b7223 */ /* 0x001fc60000000009 */
[----:B------:R-:W-:Y:S01]  /*0690*/  LDS R25, [R5+0xe00] ;  /* 0x000e000005197984 */ /* 0x000fe20000000800 */
[----:B------:R-:W-:-:S03]  /*06a0*/  FFMA R24, R24, R13, R27 ;  /* 0x0000000d18187223 */ /* 0x000fc6000000001b */
[----:B------:R-:W0:Y:S01]  /*06b0*/  LDS.128 R8, [R7+0x70] ;  /* 0x0000700007087984 */ /* 0x000e220000000c00 */
[----:B-1----:R-:W-:-:S03]  /*06c0*/  FFMA R23, R23, R14, R24 ;  /* 0x0000000e17177223 */ /* 0x002fc60000000018 */
[----:B------:R-:W1:Y:S01]  /*06d0*/  LDS R27, [R5+0xe80] ;  /* 0x000e8000051b7984 */ /* 0x000e620000000800 */
[----:B--2---:R-:W-:-:S03]  /*06e0*/  FFMA R15, R22, R15, R23 ;  /* 0x0000000f160f7223 */ /* 0x004fc60000000017 */
[----:B------:R-:W2:Y:S04]  /*06f0*/  LDS R13, [R5+0xf00] ;  /* 0x000f0000050d7984 */ /* 0x000ea80000000800 */
[----:B------:R-:W3:Y:S01]  /*0700*/  LDS R12, [R5+0xf80] ;  /* 0x000f8000050c7984 */ /* 0x000ee20000000800 */
[----:B0-----:R-:W-:-:S04]  /*0710*/  FFMA R8, R8, R25, R15 ;  /* 0x0000001908087223 */ /* 0x001fc8000000000f */
[----:B-1----:R-:W-:-:S04]  /*0720*/  FFMA R8, R27, R9, R8 ;  /* 0x000000091b087223 */ /* 0x002fc80000000008 */
[----:B--2---:R-:W-:-:S04]  /*0730*/  FFMA R13, R13, R10, R8 ;  /* 0x0000000a0d0d7223 */ /* 0x004fc80000000008 */
[----:B---3--:R-:W-:Y:S01]  /*0740*/  FFMA R11, R12, R11, R13 ;  /* 0x0000000b0c0b7223 */ /* 0x008fe2000000000d */
[----:B------:R-:W-:Y:S06]  /*0750*/  BAR.SYNC.DEFER_BLOCKING 0x0 ;  /* 0x0000000000007b1d */ /* 0x000fec0000010000 */
[----:B------:R-:W-:Y:S05]  /*0760*/  BRA.U UP0, `(.L_x_28) ;  /* 0xfffffff900ac7547 */ /* 0x000fea000b83ffff */
.L_x_27:
[----:B------:R-:W0:Y:S02]  /*0770*/  LDCU.64 UR4, c[0x0][0x398] ;  /* 0x00007300ff0477ac */ /* 0x000e240008000a00 */
[----:B0-----:R-:W-:-:S04]  /*0780*/  ISETP.GE.AND P0, PT, R17, UR5, PT ;  /* 0x0000000511007c0c */ /* 0x001fc8000bf06270 */
[----:B------:R-:W-:-:S13]  /*0790*/  ISETP.GE.OR P0, PT, R16, UR4, P0 ;  /* 0x0000000410007c0c */ /* 0x000fda0008706670 */
[----:B------:R-:W-:Y:S05]  /*07a0*/  @P0 EXIT ;  /* 0x000000000000094d */ /* 0x000fea0003800000 */
[----:B------:R-:W0:Y:S01]  /*07b0*/  LDC.64 R2, c[0x0][0x390] ;  /* 0x0000e400ff027b82 */ /* 0x000e220000000a00 */
        /* <DEDUP_REMOVED lines=9> */
.L_x_29:
        /* <DEDUP_REMOVED lines=11> */
.L_x_45:


//--------------------- .text._Z15sgemm_coalcesedPKfS0_Pfiiiff --------------------------
	.section	.text._Z15sgemm_coalcesedPKfS0_Pfiiiff,"ax",@progbits
	.align	128
        .global         _Z15sgemm_coalcesedPKfS0_Pfiiiff
        .type           _Z15sgemm_coalcesedPKfS0_Pfiiiff,@function
        .size           _Z15sgemm_coalcesedPKfS0_Pfiiiff,(.L_x_46 - _Z15sgemm_coalcesedPKfS0_Pfiiiff)
        .other          _Z15sgemm_coalcesedPKfS0_Pfiiiff,@"STO_CUDA_ENTRY STV_DEFAULT"
_Z15sgemm_coalcesedPKfS0_Pfiiiff:
.text._Z15sgemm_coalcesedPKfS0_Pfiiiff:
[----:B------:R-:W-:Y:S01]  /*0000*/  LDC R1, c[0x0][0x37c] ;  /* 0x0000df00ff017b82 */ /* 0x000fe20000000800 */
[----:B------:R-:W0:Y:S07]  /*0010*/  S2R R7, SR_TID.Y ;  /* 0x0000000000077919 */ /* 0x000e2e0000002200 */
[----:B------:R-:W1:Y:S01]  /*0020*/  LDC R18, c[0x0][0x360] ;  /* 0x0000d800ff127b82 */ /* 0x000e620000000800 */
[----:B------:R-:W1:Y:S07]  /*0030*/  S2R R5, SR_TID.X ;  /* 0x0000000000057919 */ /* 0x000e6e0000002100 */
[----:B------:R-:W0:Y:S08]  /*0040*/  S2UR UR5, SR_CTAID.Y ;  /* 0x00000000000579c3 */ /* 0x000e300000002600 */
[----:B------:R-:W0:Y:S08]  /*0050*/  LDC R0, c[0x0][0x364] ;  /* 0x0000d900ff007b82 */ /* 0x000e300000000800 */
[----:B------:R-:W1:Y:S08]  /*0060*/  S2UR UR4, SR_CTAID.X ;  /* 0x00000000000479c3 */ /* 0x000e700000002500 */
[----:B------:R-:W2:Y:S01]  /*0070*/  LDC.64 R2, c[0x0][0x398] ;  /* 0x0000e600ff027b82 */ /* 0x000ea20000000a00 */
[----:B0-----:R-:W-:-:S02]  /*0080*/  IMAD R0, R0, UR5, R7 ;  /* 0x0000000500007c24 */ /* 0x001fc4000f8e0207 */
[----:B-1----:R-:W-:-:S03]  /*0090*/  IMAD R18, R18, UR4, R5 ;  /* 0x0000000412127c24 */ /* 0x002fc6000f8e0205 */
[----:B--2---:R-:W-:-:S04]  /*00a0*/  ISETP.GE.AND P0, PT, R0, R2, PT ;  /* 0x000000020000720c */ /* 0x004fc80003f06270 */
[----:B------:R-:W-:-:S13]  /*00b0*/  ISETP.GE.OR P0, PT, R18, R3, P0 ;  /* 0x000000031200720c */ /* 0x000fda0000706670 */
[----:B------:R-:W-:Y:S05]  /*00c0*/  @P0 EXIT ;  /* 0x000000000000094d */ /* 0x000fea0003800000 */
[----:B------:R-:W0:Y:S01]  /*00d0*/  LDC R19, c[0x0][0x3a0] ;  /* 0x0000e800ff137b82 */ /* 0x000e220000000800 */
[----:B------:R-:W1:Y:S01]  /*00e0*/  LDCU.64 UR4, c[0x0][0x358] ;  /* 0x00006b00ff0477ac */ /* 0x000e620008000a00 */
[----:B------:R-:W-:Y:S01]  /*00f0*/  HFMA2 R24, -RZ, RZ, 0, 0 ;  /* 0x00000000ff187431 */ /* 0x000fe200000001ff */
[----:B0-----:R-:W-:-:S13]  /*0100*/  ISETP.GE.AND P0, PT, R19, 0x1, PT ;  /* 0x000000011300780c */ /* 0x001fda0003f06270 */
[----:B-1----:R-:W-:Y:S05]  /*0110*/  @!P0 BRA `(.L_x_30) ;  /* 0x0000000400e08947 */ /* 0x002fea0003800000 */
[C---:B------:R-:W-:Y:S01]  /*0120*/  ISETP.GE.U32.AND P1, PT, R19.reuse, 0x8, PT ;  /* 0x000000081300780c */ /* 0x040fe20003f26070 */
[----:B------:R-:W-:Y:S01]  /*0130*/  IMAD R20, R0, R19, RZ ;  /* 0x0000001300147224 */ /* 0x000fe200078e02ff */
[----:B------:R-:W-:Y:S02]  /*0140*/  LOP3.LUT R27, R19, 0x7, RZ, 0xc0, !PT ;  /* 0x00000007131b7812 */ /* 0x000fe400078ec0ff */
[----:B------:R-:W-:Y:S02]  /*0150*/  MOV R24, RZ ;  /* 0x000000ff00187202 */ /* 0x000fe40000000f00 */
[----:B------:R-:W-:Y:S02]  /*0160*/  ISETP.NE.AND P0, PT, R27, RZ, PT ;  /* 0x000000ff1b00720c */ /* 0x000fe40003f05270 */
[----:B------:R-:W-:-:S05]  /*0170*/  MOV R21, RZ ;  /* 0x000000ff00157202 */ /* 0x000fca0000000f00 */
[----:B------:R-:W-:Y:S06]  /*0180*/  @!P1 BRA `(.L_x_31) ;  /* 0x0000000000c49947 */ /* 0x000fec0003800000 */
[----:B------:R-:W0:Y:S01]  /*0190*/  LDC.64 R4, c[0x0][0x380] ;  /* 0x0000e000ff047b82 */ /* 0x000e220000000a00 */
[----:B------:R-:W-:Y:S02]  /*01a0*/  LOP3.LUT R21, R19, 0x7ffffff8, RZ, 0xc0, !PT ;  /* 0x7ffffff813157812 */ /* 0x000fe400078ec0ff */
[----:B------:R-:W-:Y:S02]  /*01b0*/  MOV R24, RZ ;  /* 0x000000ff00187202 */ /* 0x000fe40000000f00 */
[----:B------:R-:W-:Y:S02]  /*01c0*/  MOV R2, R18 ;  /* 0x0000001200027202 */ /* 0x000fe40000000f00 */
[----:B------:R-:W-:Y:S01]  /*01d0*/  IADD3 R22, PT, PT, -R21, RZ, RZ ;  /* 0x000000ff15167210 */ /* 0x000fe20007ffe1ff */
[----:B0-----:R-:W-:-:S03]  /*01e0*/  IMAD.WIDE.U32 R4, R20, 0x4, R4 ;  /* 0x0000000414047825 */ /* 0x001fc600078e0004 */
[----:B------:R-:W-:-:S04]  /*01f0*/  IADD3 R6, P1, PT, R4, 0x10, RZ ;  /* 0x0000001004067810 */ /* 0x000fc80007f3e0ff */
[----:B------:R-:W-:-:S09]  /*0200*/  IADD3.X R7, PT, PT, RZ, R5, RZ, P1, !PT ;  /* 0x00000005ff077210 */ /* 0x000fd20000ffe4ff */
.L_x_32:
[----:B------:R-:W0:Y:S01]  /*0210*/  LDC.64 R16, c[0x0][0x388] ;  /* 0x0000e200ff107b82 */ /* 0x000e220000000a00 */
[----:B------:R-:W-:Y:S02]  /*0220*/  MOV R4, R6 ;  /* 0x0000000600047202 */ /* 0x000fe40000000f00 */
[----:B------:R-:W-:-:S05]  /*0230*/  MOV R5, R7 ;  /* 0x0000000700057202 */ /* 0x000fca0000000f00 */
[----:B------:R-:W2:Y:S04]  /*0240*/  LDG.E R25, desc[UR4][R4.64+-0x10] ;  /* 0xfffff00404197981 */ /* 0x000ea8000c1e1900 */
[----:B------:R-:W3:Y:S04]  /*0250*/  LDG.E R23, desc[UR4][R4.64+-0xc] ;  /* 0xfffff40404177981 */ /* 0x000ee8000c1e1900 */
[----:B------:R-:W4:Y:S04]  /*0260*/  LDG.E R29, desc[UR4][R4.64+-0x8] ;  /* 0xfffff804041d7981 */ /* 0x000f28000c1e1900 */
[----:B------:R-:W5:Y:S01]  /*0270*/  LDG.E R28, desc[UR4][R4.64+-0x4] ;  /* 0xfffffc04041c7981 */ /* 0x000f62000c1e1900 */
[----:B0-----:R-:W-:-:S05]  /*0280*/  IMAD.WIDE R16, R2, 0x4, R16 ;  /* 0x0000000402107825 */ /* 0x001fca00078e0210 */
[----:B------:R0:W2:Y:S01]  /*0290*/  LDG.E R26, desc[UR4][R16.64] ;  /* 0x00000004101a7981 */ /* 0x0000a2000c1e1900 */
[----:B------:R-:W-:-:S04]  /*02a0*/  IMAD.WIDE R14, R3, 0x4, R16 ;  /* 0x00000004030e7825 */ /* 0x000fc800078e0210 */
[C---:B------:R-:W-:Y:S02]  /*02b0*/  IMAD.WIDE R6, R3.reuse, 0x4, R14 ;  /* 0x0000000403067825 */ /* 0x040fe400078e020e */
[----:B------:R-:W3:Y:S02]  /*02c0*/  LDG.E R14, desc[UR4][R14.64] ;  /* 0x000000040e0e7981 */ /* 0x000ee4000c1e1900 */
[C---:B------:R-:W-:Y:S02]  /*02d0*/  IMAD.WIDE R10, R3.reuse, 0x4, R6 ;  /* 0x00000004030a7825 */ /* 0x040fe400078e0206 */
[----:B------:R-:W4:Y:S02]  /*02e0*/  LDG.E R6, desc[UR4][R6.64] ;  /* 0x0000000406067981 */ /* 0x000f24000c1e1900 */
[C---:B------:R-:W-:Y:S02]  /*02f0*/  IMAD.WIDE R8, R3.reuse, 0x4, R10 ;  /* 0x0000000403087825 */ /* 0x040fe400078e020a */
[----:B------:R-:W5:Y:S02]  /*0300*/  LDG.E R10, desc[UR4][R10.64] ;  /* 0x000000040a0a7981 */ /* 0x000f64000c1e1900 */
[----:B------:R-:W-:-:S02]  /*0310*/  IMAD.WIDE R12, R3, 0x4, R8 ;  /* 0x00000004030c7825 */ /* 0x000fc400078e0208 */
[----:B------:R-:W5:Y:S04]  /*0320*/  LDG.E R7, desc[UR4][R4.64] ;  /* 0x0000000404077981 */ /* 0x000f68000c1e1900 */
[----:B------:R-:W5:Y:S01]  /*0330*/  LDG.E R8, desc[UR4][R8.64] ;  /* 0x0000000408087981 */ /* 0x000f62000c1e1900 */
[----:B0-----:R-:W-:-:S03]  /*0340*/  IMAD.WIDE R16, R3, 0x4, R12 ;  /* 0x0000000403107825 */ /* 0x001fc600078e020c */
[----:B------:R-:W5:Y:S04]  /*0350*/  LDG.E R12, desc[UR4][R12.64] ;  /* 0x000000040c0c7981 */ /* 0x000f68000c1e1900 */
[----:B------:R-:W5:Y:S04]  /*0360*/  LDG.E R15, desc[UR4][R16.64] ;  /* 0x00000004100f7981 */ /* 0x000f68000c1e1900 */
[----:B------:R-:W5:Y:S04]  /*0370*/  LDG.E R9, desc[UR4][R4.64+0x4] ;  /* 0x0000040404097981 */ /* 0x000f68000c1e1900 */
[----:B------:R-:W5:Y:S01]  /*0380*/  LDG.E R11, desc[UR4][R4.64+0xc] ;  /* 0x00000c04040b7981 */ /* 0x000f62000c1e1900 */
[----:B--2---:R-:W-:Y:S01]  /*0390*/  FFMA R26, R25, R26, R24 ;  /* 0x0000001a191a7223 */ /* 0x004fe20000000018 */
[----:B------:R-:W-:-:S02]  /*03a0*/  IMAD.WIDE R24, R3, 0x4, R16 ;  /* 0x0000000403187825 */ /* 0x000fc400078e0210 */
[----:B------:R-:W2:Y:S04]  /*03b0*/  LDG.E R16, desc[UR4][R4.64+0x8] ;  /* 0x0000080404107981 */ /* 0x000ea8000c1e1900 */
[----:B------:R-:W2:Y:S01]  /*03c0*/  LDG.E R24, desc[UR4][R24.64] ;  /* 0x0000000418187981 */ /* 0x000ea2000c1e1900 */
[----:B---3--:R-:W-:Y:S01]  /*03d0*/  FFMA R14, R23, R14, R26 ;  /* 0x0000000e170e7223 */ /* 0x008fe2000000001a */
[----:B------:R-:W-:-:S03]  /*03e0*/  IADD3 R22, PT, PT, R22, 0x8, RZ ;  /* 0x0000000816167810 */ /* 0x000fc60007ffe0ff */
[----:B----4-:R-:W-:Y:S01]  /*03f0*/  FFMA R29, R29, R6, R14 ;  /* 0x000000061d1d7223 */ /* 0x010fe2000000000e */
[----:B------:R-:W-:-:S03]  /*0400*/  ISETP.NE.AND P1, PT, R22, RZ, PT ;  /* 0x000000ff1600720c */ /* 0x000fc60003f25270 */
[----:B-----5:R-:W-:Y:S01]  /*0410*/  FFMA R10, R28, R10, R29 ;  /* 0x0000000a1c0a7223 */ /* 0x020fe2000000001d */
[----:B------:R-:W-:-:S03]  /*0420*/  IADD3 R6, P2, PT, R4, 0x20, RZ ;  /* 0x0000002004067810 */ /* 0x000fc60007f5e0ff */
[----:B------:R-:W-:Y:S01]  /*0430*/  FFMA R8, R7, R8, R10 ;  /* 0x0000000807087223 */ /* 0x000fe2000000000a */
[----:B------:R-:W-:Y:S02]  /*0440*/  IADD3.X R7, PT, PT, RZ, R5, RZ, P2, !PT ;  /* 0x00000005ff077210 */ /* 0x000fe400017fe4ff */
[----:B------:R-:W-:Y:S01]  /*0450*/  LEA R2, R3, R2, 0x3 ;  /* 0x0000000203027211 */ /* 0x000fe200078e18ff */
[----:B------:R-:W-:-:S04]  /*0460*/  FFMA R9, R9, R12, R8 ;  /* 0x0000000c09097223 */ /* 0x000fc80000000008 */
[----:B--2---:R-:W-:-:S04]  /*0470*/  FFMA R16, R16, R15, R9 ;  /* 0x0000000f10107223 */ /* 0x004fc80000000009 */
[----:B------:R-:W-:Y:S01]  /*0480*/  FFMA R24, R11, R24, R16 ;  /* 0x000000180b187223 */ /* 0x000fe20000000010 */
[----:B------:R-:W-:Y:S06]  /*0490*/  @P1 BRA `(.L_x_32) ;  /* 0xfffffffc005c1947 */ /* 0x000fec000383ffff */
.L_x_31:
[----:B------:R-:W-:Y:S05]  /*04a0*/  @!P0 BRA `(.L_x_30) ;  /* 0x0000000000fc8947 */ /* 0x000fea0003800000 */
[----:B------:R-:W-:Y:S02]  /*04b0*/  ISETP.GE.U32.AND P1, PT, R27, 0x4, PT ;  /* 0x000000041b00780c */ /* 0x000fe40003f26070 */
[----:B------:R-:W-:-:S04]  /*04c0*/  LOP3.LUT R2, R19, 0x3, RZ, 0xc0, !PT ;  /* 0x0000000313027812 */ /* 0x000fc800078ec0ff */
[----:B------:R-:W-:-:S07]  /*04d0*/  ISETP.NE.AND P0, PT, R2, RZ, PT ;  /* 0x000000ff0200720c */ /* 0x000fce0003f05270 */
[----:B------:R-:W-:Y:S06]  /*04e0*/  @!P1 BRA `(.L_x_33) ;  /* 0x00000000006c9947 */ /* 0x000fec0003800000 */
[----:B------:R-:W0:Y:S01]  /*04f0*/  LDC.64 R6, c[0x0][0x388] ;  /* 0x0000e200ff067b82 */ /* 0x000e220000000a00 */
[----:B------:R-:W1:Y:S01]  /*0500*/  LDCU.64 UR6, c[0x0][0x380] ;  /* 0x00007000ff0677ac */ /* 0x000e620008000a00 */
[----:B------:R-:W-:Y:S01]  /*0510*/  IMAD R9, R21, R3, R18 ;  /* 0x0000000315097224 */ /* 0x000fe200078e0212 */
[CC--:B------:R-:W-:Y:S02]  /*0520*/  IADD3 R5, PT, PT, R20.reuse, R21.reuse, RZ ;  /* 0x0000001514057210 */ /* 0x0c0fe40007ffe0ff */
[----:B------:R-:W-:-:S03]  /*0530*/  IADD3 R10, P1, PT, R20, R21, RZ ;  /* 0x00000015140a7210 */ /* 0x000fc60007f3e0ff */
[----:B------:R-:W2:Y:S01]  /*0540*/  LDC.64 R14, c[0x0][0x380] ;  /* 0x0000e000ff0e7b82 */ /* 0x000ea20000000a00 */
[----:B0-----:R-:W-:-:S04]  /*0550*/  IMAD.WIDE R6, R9, 0x4, R6 ;  /* 0x0000000409067825 */ /* 0x001fc800078e0206 */
[----:B------:R-:W-:Y:S02]  /*0560*/  IMAD.WIDE R8, R3, 0x4, R6 ;  /* 0x0000000403087825 */ /* 0x000fe400078e0206 */
[----:B------:R-:W3:Y:S02]  /*0570*/  LDG.E R6, desc[UR4][R6.64] ;  /* 0x0000000406067981 */ /* 0x000ee4000c1e1900 */
[----:B--2---:R-:W-:Y:S01]  /*0580*/  IMAD.WIDE.U32 R14, R5, 0x4, R14 ;  /* 0x00000004050e7825 */ /* 0x004fe200078e000e */
[----:B------:R-:W-:Y:S02]  /*0590*/  IADD3.X R5, PT, PT, RZ, RZ, RZ, P1, !PT ;  /* 0x000000ffff057210 */ /* 0x000fe40000ffe4ff */
[----:B-1----:R-:W-:-:S03]  /*05a0*/  LEA R4, P1, R10, UR6, 0x2 ;  /* 0x000000060a047c11 */ /* 0x002fc6000f8210ff */
[----:B------:R-:W3:Y:S01]  /*05b0*/  LDG.E R15, desc[UR4][R14.64] ;  /* 0x000000040e0f7981 */ /* 0x000ee2000c1e1900 */
[----:B------:R-:W-:Y:S01]  /*05c0*/  LEA.HI.X R5, R10, UR7, R5, 0x2, P1 ;  /* 0x000000070a057c11 */ /* 0x000fe200088f1405 */
[C---:B------:R-:W-:Y:S02]  /*05d0*/  IMAD.WIDE R10, R3.reuse, 0x4, R8 ;  /* 0x00000004030a7825 */ /* 0x040fe400078e0208 */
[----:B------:R-:W2:Y:S04]  /*05e0*/  LDG.E R8, desc[UR4][R8.64] ;  /* 0x0000000408087981 */ /* 0x000ea8000c1e1900 */
[----:B------:R-:W2:Y:S01]  /*05f0*/  LDG.E R17, desc[UR4][R4.64+0x4] ;  /* 0x0000040404117981 */ /* 0x000ea2000c1e1900 */
[----:B------:R-:W-:-:S03]  /*0600*/  IMAD.WIDE R12, R3, 0x4, R10 ;  /* 0x00000004030c7825 */ /* 0x000fc600078e020a */
[----:B------:R-:W4:Y:S04]  /*0610*/  LDG.E R22, desc[UR4][R10.64] ;  /* 0x000000040a167981 */ /* 0x000f28000c1e1900 */
[----:B------:R-:W4:Y:S04]  /*0620*/  LDG.E R16, desc[UR4][R4.64+0x8] ;  /* 0x0000080404107981 */ /* 0x000f28000c1e1900 */
[----:B------:R-:W5:Y:S04]  /*0630*/  LDG.E R23, desc[UR4][R4.64+0xc] ;  /* 0x00000c0404177981 */ /* 0x000f68000c1e1900 */
[----:B------:R-:W5:Y:S01]  /*0640*/  LDG.E R12, desc[UR4][R12.64] ;  /* 0x000000040c0c7981 */ /* 0x000f62000c1e1900 */
[----:B------:R-:W-:Y:S01]  /*0650*/  IADD3 R21, PT, PT, R21, 0x4, RZ ;  /* 0x0000000415157810 */ /* 0x000fe20007ffe0ff */
[----:B---3--:R-:W-:-:S04]  /*0660*/  FFMA R24, R15, R6, R24 ;  /* 0x000000060f187223 */ /* 0x008fc80000000018 */
[----:B--2---:R-:W-:-:S04]  /*0670*/  FFMA R17, R17, R8, R24 ;  /* 0x0000000811117223 */ /* 0x004fc80000000018 */
[----:B----4-:R-:W-:-:S04]  /*0680*/  FFMA R16, R16, R22, R17 ;  /* 0x0000001610107223 */ /* 0x010fc80000000011 */
[----:B-----5:R-:W-:-:S07]  /*0690*/  FFMA R24, R23, R12, R16 ;  /* 0x0000000c17187223 */ /* 0x020fce0000000010 */
.L_x_33:
[----:B------:R-:W-:Y:S05]  /*06a0*/  @!P0 BRA `(.L_x_30) ;  /* 0x00000000007c8947 */ /* 0x000fea0003800000 */
[----:B------:R-:W-:Y:S01]  /*06b0*/  ISETP.NE.AND P1, PT, R2, 0x1, PT ;  /* 0x000000010200780c */ /* 0x000fe20003f25270 */
[----:B------:R-:W0:Y:S01]  /*06c0*/  LDC.64 R12, c[0x0][0x380] ;  /* 0x0000e000ff0c7b82 */ /* 0x000e220000000a00 */
[----:B------:R-:W-:-:S04]  /*06d0*/  LOP3.LUT R19, R19, 0x1, RZ, 0xc0, !PT ;  /* 0x0000000113137812 */ /* 0x000fc800078ec0ff */
[----:B------:R-:W-:-:S03]  /*06e0*/  ISETP.NE.U32.AND P0, PT, R19, 0x1, PT ;  /* 0x000000011300780c */ /* 0x000fc60003f05070 */
[----:B------:R-:W1:Y:S04]  /*06f0*/  LDC.64 R10, c[0x0][0x388] ;  /* 0x0000e200ff0a7b82 */ /* 0x000e680000000a00 */
[CC--:B------:R-:W-:Y:S02]  /*0700*/  @P1 IADD3 R15, PT, PT, R20.reuse, R21.reuse, RZ ;  /* 0x00000015140f1210 */ /* 0x0c0fe40007ffe0ff */
[----:B------:R-:W-:Y:S02]  /*0710*/  @P1 IADD3 R2, P2, PT, R20, R21, RZ ;  /* 0x0000001514021210 */ /* 0x000fe40007f5e0ff */
[----:B------:R-:W2:Y:S02]  /*0720*/  @P1 LDC.64 R4, c[0x0][0x380] ;  /* 0x0000e000ff041b82 */ /* 0x000ea40000000a00 */
[----:B------:R-:W-:-:S06]  /*0730*/  @P1 IADD3.X R14, PT, PT, RZ, RZ, RZ, P2, !PT ;  /* 0x000000ffff0e1210 */ /* 0x000fcc00017fe4ff */
[----:B------:R-:W3:Y:S01]  /*0740*/  LDC.64 R6, c[0x0][0x380] ;  /* 0x0000e000ff067b82 */ /* 0x000ee20000000a00 */
[----:B0-----:R-:W-:-:S04]  /*0750*/  @P1 IMAD.WIDE.U32 R12, R15, 0x4, R12 ;  /* 0x000000040f0c1825 */ /* 0x001fc800078e000c */
[C---:B------:R-:W-:Y:S01]  /*0760*/  @P1 IMAD R15, R21.reuse, R3, R18 ;  /* 0x00000003150f1224 */ /* 0x040fe200078e0212 */
[----:B------:R-:W-:Y:S01]  /*0770*/  @P1 IADD3 R21, PT, PT, R21, 0x2, RZ ;  /* 0x0000000215151810 */ /* 0x000fe20007ffe0ff */
[----:B------:R-:W4:Y:S01]  /*0780*/  @P1 LDG.E R13, desc[UR4][R12.64] ;  /* 0x000000040c0d1981 */ /* 0x000f22000c1e1900 */
[----:B------:R-:W0:Y:S01]  /*0790*/  LDC.64 R8, c[0x0][0x388] ;  /* 0x0000e200ff087b82 */ /* 0x000e220000000a00 */
[----:B-1----:R-:W-:Y:S01]  /*07a0*/  @P1 IMAD.WIDE R10, R15, 0x4, R10 ;  /* 0x000000040f0a1825 */ /* 0x002fe200078e020a */
[----:B------:R-:W-:Y:S02]  /*07b0*/  @!P0 IADD3 R17, PT, PT, R20, R21, RZ ;  /* 0x0000001514118210 */ /* 0x000fe40007ffe0ff */
[----:B--2---:R-:W-:Y:S01]  /*07c0*/  @P1 LEA R4, P2, R2, R4, 0x2 ;  /* 0x0000000402041211 */ /* 0x004fe200078410ff */
[----:B------:R-:W-:-:S03]  /*07d0*/  @!P0 IMAD R21, R21, R3, R18 ;  /* 0x0000000315158224 */ /* 0x000fc600078e0212 */
[----:B------:R-:W-:Y:S01]  /*07e0*/  @P1 LEA.HI.X R5, R2, R5, R14, 0x2, P2 ;  /* 0x0000000502051211 */ /* 0x000fe200010f140e */
[----:B------:R-:W-:Y:S01]  /*07f0*/  @P1 IMAD.WIDE R14, R3, 0x4, R10 ;  /* 0x00000004030e1825 */ /* 0x000fe200078e020a */
[----:B------:R-:W4:Y:S03]  /*0800*/  @P1 LDG.E R2, desc[UR4][R10.64] ;  /* 0x000000040a021981 */ /* 0x000f26000c1e1900 */
[----:B---3--:R-:W-:Y:S01]  /*0810*/  @!P0 IMAD.WIDE.U32 R6, R17, 0x4, R6 ;  /* 0x0000000411068825 */ /* 0x008fe200078e0006 */
[----:B------:R-:W2:Y:S04]  /*0820*/  @P1 LDG.E R5, desc[UR4][R4.64+0x4] ;  /* 0x0000040404051981 */ /* 0x000ea8000c1e1900 */
[----:B------:R-:W2:Y:S01]  /*0830*/  @P1 LDG.E R14, desc[UR4][R14.64] ;  /* 0x000000040e0e1981 */ /* 0x000ea2000c1e1900 */
[----:B0-----:R-:W-:-:S03]  /*0840*/  @!P0 IMAD.WIDE R8, R21, 0x4, R8 ;  /* 0x0000000415088825 */ /* 0x001fc600078e0208 */
[----:B------:R-:W3:Y:S04]  /*0850*/  @!P0 LDG.E R7, desc[UR4][R6.64] ;  /* 0x0000000406078981 */ /* 0x000ee8000c1e1900 */
[----:B------:R-:W3:Y:S01]  /*0860*/  @!P0 LDG.E R8, desc[UR4][R8.64] ;  /* 0x0000000408088981 */ /* 0x000ee2000c1e1900 */
[----:B----4-:R-:W-:-:S04]  /*0870*/  @P1 FFMA R2, R13, R2, R24 ;  /* 0x000000020d021223 */ /* 0x010fc80000000018 */
[----:B--2---:R-:W-:-:S04]  /*0880*/  @P1 FFMA R24, R5, R14, R2 ;  /* 0x0000000e05181223 */ /* 0x004fc80000000002 */
[----:B---3--:R-:W-:-:S07]  /*0890*/  @!P0 FFMA R24, R7, R8, R24 ;  /* 0x0000000807188223 */ /* 0x008fce0000000018 */
.L_x_30:
[----:B------:R-:W0:Y:S01]  /*08a0*/  LDC.64 R4, c[0x0][0x390] ;  /* 0x0000e400ff047b82 */ /* 0x000e220000000a00 */
[----:B------:R-:W-:Y:S01]  /*08b0*/  IMAD R3, R0, R3, R18 ;  /* 0x0000000300037224 */ /* 0x000fe200078e0212 */
        /* <DEDUP_REMOVED lines=8> */
.L_x_34:
        /* <DEDUP_REMOVED lines=12> */
.L_x_46:


//--------------------- .text._Z11sgemm_naivePKfS0_Pfiiiff --------------------------
	.section	.text._Z11sgemm_naivePKfS0_Pfiiiff,"ax",@progbits
	.align	128
        .global         _Z11sgemm_naivePKfS0_Pfiiiff
        .type           _Z11sgemm_naivePKfS0_Pfiiiff,@function
        .size           _Z11sgemm_naivePKfS0_Pfiiiff,(.L_x_47 - _Z11sgemm_naivePKfS0_Pfiiiff)
        .other          _Z11sgemm_naivePKfS0_Pfiiiff,@"STO_CUDA_ENTRY STV_DEFAULT"
_Z11sgemm_naivePKfS0_Pfiiiff:
.text._Z11sgemm_naivePKfS0_Pfiiiff:
        /* <DEDUP_REMOVED lines=25> */
[----:B------:R-:W0:Y:S01]  /*0190*/  LDCU.64 UR4, c[0x0][0x380] ;  /* 0x00007000ff0477ac */ /* 0x000e220008000a00 */
[----:B------:R-:W-:Y:S02]  /*01a0*/  LOP3.LUT R19, R17, 0x7ffffff8, RZ, 0xc0, !PT ;  /* 0x7ffffff811137812 */ /* 0x000fe400078ec0ff */
[----:B------:R-:W-:Y:S02]  /*01b0*/  MOV R26, RZ ;  /* 0x000000ff001a7202 */ /* 0x000fe40000000f00 */
[----:B------:R-:W-:Y:S02]  /*01c0*/  MOV R2, R18 ;  /* 0x0000001200027202 */ /* 0x000fe40000000f00 */
[----:B------:R-:W-:Y:S02]  /*01d0*/  MOV R22, R16 ;  /* 0x0000001000167202 */ /* 0x000fe40000000f00 */
[----:B------:R-:W-:Y:S01]  /*01e0*/  IADD3 R20, PT, PT, -R19, RZ, RZ ;  /* 0x000000ff13147210 */ /* 0x000fe20007ffe1ff */
[----:B0-----:R-:W-:-:S04]  /*01f0*/  UIADD3 UR4, UP0, UPT, UR4, 0x10, URZ ;  /* 0x0000001004047890 */ /* 0x001fc8000ff1e0ff */
[----:B------:R-:W-:-:S12]  /*0200*/  UIADD3.X UR5, UPT, UPT, URZ, UR5, URZ, UP0, !UPT ;  /* 0x00000005ff057290 */ /* 0x000fd800087fe4ff */
.L_x_37:
[----:B------:R-:W0:Y:S01]  /*0210*/  LDC.64 R14, c[0x0][0x388] ;  /* 0x0000e200ff0e7b82 */ /* 0x000e220000000a00 */
[----:B------:R-:W-:Y:S02]  /*0220*/  MOV R4, UR4 ;  /* 0x0000000400047c02 */ /* 0x000fe40008000f00 */
[----:B------:R-:W-:-:S03]  /*0230*/  MOV R5, UR5 ;  /* 0x0000000500057c02 */ /* 0x000fc60008000f00 */
[----:B------:R-:W-:-:S05]  /*0240*/  IMAD.WIDE R4, R2, 0x4, R4 ;  /* 0x0000000402047825 */ /* 0x000fca00078e0204 */
[----:B------:R-:W2:Y:S04]  /*0250*/  LDG.E R21, desc[UR6][R4.64+-0x10] ;  /* 0xfffff00604157981 */ /* 0x000ea8000c1e1900 */
[----:B------:R-:W3:Y:S04]  /*0260*/  LDG.E R23, desc[UR6][R4.64+-0xc] ;  /* 0xfffff40604177981 */ /* 0x000ee8000c1e1900 */
[----:B------:R-:W4:Y:S01]  /*0270*/  LDG.E R29, desc[UR6][R4.64+-0x8] ;  /* 0xfffff806041d7981 */ /* 0x000f22000c1e1900 */
[----:B0-----:R-:W-:-:S05]  /*0280*/  IMAD.WIDE R14, R22, 0x4, R14 ;  /* 0x00000004160e7825 */ /* 0x001fca00078e020e */
[----:B------:R0:W2:Y:S01]  /*0290*/  LDG.E R24, desc[UR6][R14.64] ;  /* 0x000000060e187981 */ /* 0x0000a2000c1e1900 */
[----:B------:R-:W-:-:S04]  /*02a0*/  IMAD.WIDE R12, R3, 0x4, R14 ;  /* 0x00000004030c7825 */ /* 0x000fc800078e020e */
[C---:B------:R-:W-:Y:S02]  /*02b0*/  IMAD.WIDE R6, R3.reuse, 0x4, R12 ;  /* 0x0000000403067825 */ /* 0x040fe400078e020c */
[----:B------:R-:W3:Y:S02]  /*02c0*/  LDG.E R12, desc[UR6][R12.64] ;  /* 0x000000060c0c7981 */ /* 0x000ee4000c1e1900 */
[C---:B------:R-:W-:Y:S02]  /*02d0*/  IMAD.WIDE R8, R3.reuse, 0x4, R6 ;  /* 0x0000000403087825 */ /* 0x040fe400078e0206 */
[----:B------:R1:W4:Y:S02]  /*02e0*/  LDG.E R28, desc[UR6][R6.64] ;  /* 0x00000006061c7981 */ /* 0x000324000c1e1900 */
[C---:B------:R-:W-:Y:S02]  /*02f0*/  IMAD.WIDE R10, R3.reuse, 0x4, R8 ;  /* 0x00000004030a7825 */ /* 0x040fe400078e0208 */
[----:B------:R-:W5:Y:S02]  /*0300*/  LDG.E R8, desc[UR6][R8.64] ;  /* 0x0000000608087981 */ /* 0x000f64000c1e1900 */
[----:B0-----:R-:W-:-:S05]  /*0310*/  IMAD.WIDE R14, R3, 0x4, R10 ;  /* 0x00000004030e7825 */ /* 0x001fca00078e020a */
        /* <DEDUP_REMOVED lines=8> */
[----:B-1----:R-:W-:-:S03]  /*03a0*/  IMAD.WIDE R6, R3, 0x4, R26 ;  /* 0x0000000403067825 */ /* 0x002fc600078e021a */
[----:B------:R-:W2:Y:S04]  /*03b0*/  LDG.E R15, desc[UR6][R4.64+0xc] ;  /* 0x00000c06040f7981 */ /* 0x000ea8000c1e1900 */
[----:B------:R-:W2:Y:S04]  /*03c0*/  LDG.E R6, desc[UR6][R6.64] ;  /* 0x0000000606067981 */ /* 0x000ea8000c1e1900 */
[----:B------:R-:W2:Y:S01]  /*03d0*/  LDG.E R5, desc[UR6][R26.64] ;  /* 0x000000061a057981 */ /* 0x000ea2000c1e1900 */
[----:B---3--:R-:W-:Y:S01]  /*03e0*/  FFMA R12, R23, R12, R24 ;  /* 0x0000000c170c7223 */ /* 0x008fe20000000018 */
[----:B------:R-:W-:-:S03]  /*03f0*/  IADD3 R20, PT, PT, R20, 0x8, RZ ;  /* 0x0000000814147810 */ /* 0x000fc60007ffe0ff */
[----:B----4-:R-:W-:Y:S01]  /*0400*/  FFMA R12, R29, R28, R12 ;  /* 0x0000001c1d0c7223 */ /* 0x010fe2000000000c */
[----:B------:R-:W-:Y:S02]  /*0410*/  ISETP.NE.AND P1, PT, R20, RZ, PT ;  /* 0x000000ff1400720c */ /* 0x000fe40003f25270 */
[----:B------:R-:W-:Y:S01]  /*0420*/  LEA R22, R3, R22, 0x3 ;  /* 0x0000001603167211 */ /* 0x000fe200078e18ff */
[----:B-----5:R-:W-:Y:S01]  /*0430*/  FFMA R8, R11, R8, R12 ;  /* 0x000000080b087223 */ /* 0x020fe2000000000c */
[----:B------:R-:W-:-:S03]  /*0440*/  IADD3 R2, PT, PT, R2, 0x8, RZ ;  /* 0x0000000802027810 */ /* 0x000fc60007ffe0ff */
[----:B--2---:R-:W-:-:S04]  /*0450*/  FFMA R9, R21, R9, R8 ;  /* 0x0000000915097223 */ /* 0x004fc80000000008 */
[----:B------:R-:W-:-:S04]  /*0460*/  FFMA R9, R14, R13, R9 ;  /* 0x0000000d0e097223 */ /* 0x000fc80000000009 */
[----:B------:R-:W-:-:S04]  /*0470*/  FFMA R10, R10, R5, R9 ;  /* 0x000000050a0a7223 */ /* 0x000fc80000000009 */
[----:B------:R-:W-:Y:S01]  /*0480*/  FFMA R26, R15, R6, R10 ;  /* 0x000000060f1a7223 */ /* 0x000fe2000000000a */
[----:B------:R-:W-:Y:S06]  /*0490*/  @P1 BRA `(.L_x_37) ;  /* 0xfffffffc005c1947 */ /* 0x000fec000383ffff */
.L_x_36:
[----:B------:R-:W-:Y:S05]  /*04a0*/  @!P0 BRA `(.L_x_35) ;  /* 0x0000000000d48947 */ /* 0x000fea0003800000 */
[----:B------:R-:W-:Y:S02]  /*04b0*/  ISETP.GE.U32.AND P0, PT, R25, 0x4, PT ;  /* 0x000000041900780c */ /* 0x000fe40003f06070 */
[----:B------:R-:W-:-:S04]  /*04c0*/  LOP3.LUT R2, R17, 0x3, RZ, 0xc0, !PT ;  /* 0x0000000311027812 */ /* 0x000fc800078ec0ff */
[----:B------:R-:W-:-:S07]  /*04d0*/  ISETP.NE.AND P1, PT, R2, RZ, PT ;  /* 0x000000ff0200720c */ /* 0x000fce0003f25270 */
[----:B------:R-:W-:Y:S06]  /*04e0*/  @!P0 BRA `(.L_x_38) ;  /* 0x0000000000588947 */ /* 0x000fec0003800000 */
[----:B------:R-:W0:Y:S01]  /*04f0*/  LDC.64 R10, c[0x0][0x388] ;  /* 0x0000e200ff0a7b82 */ /* 0x000e220000000a00 */
[----:B------:R-:W-:Y:S01]  /*0500*/  IMAD R9, R19, R3, R16 ;  /* 0x0000000313097224 */ /* 0x000fe200078e0210 */
[----:B------:R-:W-:-:S06]  /*0510*/  IADD3 R7, PT, PT, R18, R19, RZ ;  /* 0x0000001312077210 */ /* 0x000fcc0007ffe0ff */
[----:B------:R-:W1:Y:S01]  /*0520*/  LDC.64 R4, c[0x0][0x380] ;  /* 0x0000e000ff047b82 */ /* 0x000e620000000a00 */
[----:B0-----:R-:W-:-:S04]  /*0530*/  IMAD.WIDE R10, R9, 0x4, R10 ;  /* 0x00000004090a7825 */ /* 0x001fc800078e020a */
[----:B------:R-:W-:Y:S02]  /*0540*/  IMAD.WIDE R12, R3, 0x4, R10 ;  /* 0x00000004030c7825 */ /* 0x000fe400078e020a */
[----:B------:R-:W2:Y:S02]  /*0550*/  LDG.E R10, desc[UR6][R10.64] ;  /* 0x000000060a0a7981 */ /* 0x000ea4000c1e1900 */
[----:B-1----:R-:W-:-:S04]  /*0560*/  IMAD.WIDE R4, R7, 0x4, R4 ;  /* 0x0000000407047825 */ /* 0x002fc800078e0204 */
[C---:B------:R-:W-:Y:S01]  /*0570*/  IMAD.WIDE R6, R3.reuse, 0x4, R12 ;  /* 0x0000000403067825 */ /* 0x040fe200078e020c */
[----:B------:R-:W2:Y:S04]  /*0580*/  LDG.E R15, desc[UR6][R4.64] ;  /* 0x00000006040f7981 */ /* 0x000ea8000c1e1900 */
[----:B------:R-:W3:Y:S01]  /*0590*/  LDG.E R12, desc[UR6][R12.64] ;  /* 0x000000060c0c7981 */ /* 0x000ee2000c1e1900 */
[----:B------:R-:W-:-:S03]  /*05a0*/  IMAD.WIDE R8, R3, 0x4, R6 ;  /* 0x0000000403087825 */ /* 0x000fc600078e0206 */
[----:B------:R-:W3:Y:S04]  /*05b0*/  LDG.E R14, desc[UR6][R4.64+0x4] ;  /* 0x00000406040e7981 */ /* 0x000ee8000c1e1900 */
[----:B------:R-:W4:Y:S04]  /*05c0*/  LDG.E R20, desc[UR6][R6.64] ;  /* 0x0000000606147981 */ /* 0x000f28000c1e1900 */
[----:B------:R-:W4:Y:S04]  /*05d0*/  LDG.E R21, desc[UR6][R4.64+0x8] ;  /* 0x0000080604157981 */ /* 0x000f28000c1e1900 */
[----:B------:R-:W5:Y:S04]  /*05e0*/  LDG.E R23, desc[UR6][R4.64+0xc] ;  /* 0x00000c0604177981 */ /* 0x000f68000c1e1900 */
[----:B------:R-:W5:Y:S01]  /*05f0*/  LDG.E R8, desc[UR6][R8.64] ;  /* 0x0000000608087981 */ /* 0x000f62000c1e1900 */
[----:B------:R-:W-:Y:S01]  /*0600*/  IADD3 R19, PT, PT, R19, 0x4, RZ ;  /* 0x0000000413137810 */ /* 0x000fe20007ffe0ff */
[----:B--2---:R-:W-:-:S04]  /*0610*/  FFMA R15, R15, R10, R26 ;  /* 0x0000000a0f0f7223 */ /* 0x004fc8000000001a */
[----:B---3--:R-:W-:-:S04]  /*0620*/  FFMA R14, R14, R12, R15 ;  /* 0x0000000c0e0e7223 */ /* 0x008fc8000000000f */
[----:B----4-:R-:W-:-:S04]  /*0630*/  FFMA R14, R21, R20, R14 ;  /* 0x00000014150e7223 */ /* 0x010fc8000000000e */
[----:B-----5:R-:W-:-:S07]  /*0640*/  FFMA R26, R23, R8, R14 ;  /* 0x00000008171a7223 */ /* 0x020fce000000000e */
.L_x_38:
[----:B------:R-:W-:Y:S05]  /*0650*/  @!P1 BRA `(.L_x_35) ;  /* 0x0000000000689947 */ /* 0x000fea0003800000 */
[----:B------:R-:W0:Y:S01]  /*0660*/  LDC.64 R10, c[0x0][0x388] ;  /* 0x0000e200ff0a7b82 */ /* 0x000e220000000a00 */
[----:B------:R-:W-:Y:S02]  /*0670*/  ISETP.NE.AND P0, PT, R2, 0x1, PT ;  /* 0x000000010200780c */ /* 0x000fe40003f05270 */
[----:B------:R-:W-:-:S04]  /*0680*/  LOP3.LUT R17, R17, 0x1, RZ, 0xc0, !PT ;  /* 0x0000000111117812 */ /* 0x000fc800078ec0ff */
[----:B------:R-:W-:Y:S01]  /*0690*/  ISETP.NE.U32.AND P1, PT, R17, 0x1, PT ;  /* 0x000000011100780c */ /* 0x000fe20003f25070 */
[----:B------:R-:W1:Y:S06]  /*06a0*/  LDC.64 R8, c[0x0][0x380] ;  /* 0x0000e000ff087b82 */ /* 0x000e6c0000000a00 */
[C---:B------:R-:W-:Y:S01]  /*06b0*/  @P0 IMAD R15, R19.reuse, R3, R16 ;  /* 0x00000003130f0224 */ /* 0x040fe200078e0210 */
[----:B------:R-:W-:Y:S01]  /*06c0*/  @P0 IADD3 R13, PT, PT, R18, R19, RZ ;  /* 0x00000013120d0210 */ /* 0x000fe20007ffe0ff */
[----:B------:R-:W2:Y:S01]  /*06d0*/  LDC.64 R6, c[0x0][0x380] ;  /* 0x0000e000ff067b82 */ /* 0x000ea20000000a00 */
[----:B------:R-:W-:-:S07]  /*06e0*/  @P0 IADD3 R19, PT, PT, R19, 0x2, RZ ;  /* 0x0000000213130810 */ /* 0x000fce0007ffe0ff */
[----:B------:R-:W3:Y:S01]  /*06f0*/  LDC.64 R4, c[0x0][0x388] ;  /* 0x0000e200ff047b82 */ /* 0x000ee20000000a00 */
[----:B0-----:R-:W-:Y:S01]  /*0700*/  @P0 IMAD.WIDE R10, R15, 0x4, R10 ;  /* 0x000000040f0a0825 */ /* 0x001fe200078e020a */
[----:B------:R-:W-:-:S03]  /*0710*/  @!P1 IADD3 R15, PT, PT, R18, R19, RZ ;  /* 0x00000013120f9210 */ /* 0x000fc60007ffe0ff */
[----:B------:R-:W-:Y:S01]  /*0720*/  @!P1 IMAD R19, R19, R3, R16 ;  /* 0x0000000313139224 */ /* 0x000fe200078e0210 */
[----:B------:R-:W4:Y:S01]  /*0730*/  @P0 LDG.E R2, desc[UR6][R10.64] ;  /* 0x000000060a020981 */ /* 0x000f22000c1e1900 */
[----:B-1----:R-:W-:-:S04]  /*0740*/  @P0 IMAD.WIDE R8, R13, 0x4, R8 ;  /* 0x000000040d080825 */ /* 0x002fc800078e0208 */
[----:B------:R-:W-:Y:S01]  /*0750*/  @P0 IMAD.WIDE R12, R3, 0x4, R10 ;  /* 0x00000004030c0825 */ /* 0x000fe200078e020a */
[----:B------:R-:W4:Y:S03]  /*0760*/  @P0 LDG.E R17, desc[UR6][R8.64] ;  /* 0x0000000608110981 */ /* 0x000f26000c1e1900 */
[----:B--2---:R-:W-:Y:S01]  /*0770*/  @!P1 IMAD.WIDE R6, R15, 0x4, R6 ;  /* 0x000000040f069825 */ /* 0x004fe200078e0206 */
[----:B------:R-:W2:Y:S04]  /*0780*/  @P0 LDG.E R21, desc[UR6][R8.64+0x4] ;  /* 0x0000040608150981 */ /* 0x000ea8000c1e1900 */
[----:B------:R-:W2:Y:S01]  /*0790*/  @P0 LDG.E R12, desc[UR6][R12.64] ;  /* 0x000000060c0c0981 */ /* 0x000ea2000c1e1900 */
[----:B---3--:R-:W-:-:S03]  /*07a0*/  @!P1 IMAD.WIDE R4, R19, 0x4, R4 ;  /* 0x0000000413049825 */ /* 0x008fc600078e0204 */
[----:B------:R-:W3:Y:S04]  /*07b0*/  @!P1 LDG.E R7, desc[UR6][R6.64] ;  /* 0x0000000606079981 */ /* 0x000ee8000c1e1900 */
[----:B------:R-:W3:Y:S01]  /*07c0*/  @!P1 LDG.E R4, desc[UR6][R4.64] ;  /* 0x0000000604049981 */ /* 0x000ee2000c1e1900 */
[----:B----4-:R-:W-:-:S04]  /*07d0*/  @P0 FFMA R2, R17, R2, R26 ;  /* 0x0000000211020223 */ /* 0x010fc8000000001a */
[----:B--2---:R-:W-:-:S04]  /*07e0*/  @P0 FFMA R26, R21, R12, R2 ;  /* 0x0000000c151a0223 */ /* 0x004fc80000000002 */
[----:B---3--:R-:W-:-:S07]  /*07f0*/  @!P1 FFMA R26, R7, R4, R26 ;  /* 0x00000004071a9223 */ /* 0x008fce000000001a */
.L_x_35:
        /* <DEDUP_REMOVED lines=10> */
.L_x_39:
        /* <DEDUP_REMOVED lines=14> */
.L_x_47:


//--------------------- .nv.shared._Z17sgemm_2D_blockingILi64ELi64ELi8ELi4ELi4EEvPKfS1_Pfiiiff --------------------------
	.section	.nv.shared._Z17sgemm_2D_blockingILi64ELi64ELi8ELi4ELi4EEvPKfS1_Pfiiiff,"aw",@nobits
	.sectionflags	@""
	.align	4
.nv.shared._Z17sgemm_2D_blockingILi64ELi64ELi8ELi4ELi4EEvPKfS1_Pfiiiff:
	.zero		5120


//--------------------- .nv.shared.reserved.0     --------------------------
	.section	.nv.shared.reserved.0,"aw",@nobits
	.weak		__nv_reservedSMEM_offset_0_alias
	.size		__nv_reservedSMEM_offset_0_alias, 0, 64
	.other		__nv_reservedSMEM_offset_0_alias,@"STO_CUDA_RESERVED_SHARED STV_DEFAULT"
__nv_reservedSMEM_offset_0_alias:
	.zero		0
	.zero		64


//--------------------- .nv.shared._Z17sgemm_1D_blockingILi64ELi64ELi2ELi32EEvPKfS1_Pfiiiff --------------------------
	.section	.nv.shared._Z17sgemm_1D_blockingILi64ELi64ELi2ELi32EEvPKfS1_Pfiiiff,"aw",@nobits
	.sectionflags	@""
	.align	4
.nv.shared._Z17sgemm_1D_blockingILi64ELi64ELi2ELi32EEvPKfS1_Pfiiiff:
	.zero		2048


//--------------------- .nv.shared._Z17sgemm_1D_blockingILi64ELi64ELi4ELi16EEvPKfS1_Pfiiiff --------------------------
	.section	.nv.shared._Z17sgemm_1D_blockingILi64ELi64ELi4ELi16EEvPKfS1_Pfiiiff,"aw",@nobits
	.sectionflags	@""
	.align	4
.nv.shared._Z17sgemm_1D_blockingILi64ELi64ELi4ELi16EEvPKfS1_Pfiiiff:
	.zero		3072


//--------------------- .nv.shared._Z17sgemm_1D_blockingILi64ELi64ELi8ELi8EEvPKfS1_Pfiiiff --------------------------
	.section	.nv.shared._Z17sgemm_1D_blockingILi64ELi64ELi8ELi8EEvPKfS1_Pfiiiff,"aw",@nobits
	.sectionflags	@""
	.align	4
.nv.shared._Z17sgemm_1D_blockingILi64ELi64ELi8ELi8EEvPKfS1_Pfiiiff:
	.zero		5120


//--------------------- .nv.shared._Z17sgemm_1D_blockingILi64ELi64ELi16ELi4EEvPKfS1_Pfiiiff --------------------------
	.section	.nv.shared._Z17sgemm_1D_blockingILi64ELi64ELi16ELi4EEvPKfS1_Pfiiiff,"aw",@nobits
	.sectionflags	@""
	.align	4
.nv.shared._Z17sgemm_1D_blockingILi64ELi64ELi16ELi4EEvPKfS1_Pfiiiff:
	.zero		9216


//--------------------- .nv.shared._Z12sgemm_sharedILi32EEvPKfS1_Pfiiiff --------------------------
	.section	.nv.shared._Z12sgemm_sharedILi32EEvPKfS1_Pfiiiff,"aw",@nobits
	.sectionflags	@""
	.align	4
.nv.shared._Z12sgemm_sharedILi32EEvPKfS1_Pfiiiff:
	.zero		9216


//--------------------- .nv.constant0._Z17sgemm_2D_blockingILi64ELi64ELi8ELi4ELi4EEvPKfS1_Pfiiiff --------------------------
	.section	.nv.constant0._Z17sgemm_2D_blockingILi64ELi64ELi8ELi4ELi4EEvPKfS1_Pfiiiff,"a",@progbits
	.sectionflags	@""
	.align	4
.nv.constant0._Z17sgemm_2D_blockingILi64ELi64ELi8ELi4ELi4EEvPKfS1_Pfiiiff:
	.zero		940


//--------------------- .nv.constant0._Z17sgemm_1D_blockingILi64ELi64ELi2ELi32EEvPKfS1_Pfiiiff --------------------------
	.section	.nv.constant0._Z17sgemm_1D_blockingILi64ELi64ELi2ELi32EEvPKfS1_Pfiiiff,"a",@progbits
	.sectionflags	@""
	.align	4
.nv.constant0._Z17sgemm_1D_blockingILi64ELi64ELi2ELi32EEvPKfS1_Pfiiiff:
	.zero		940


//--------------------- .nv.constant0._Z17sgemm_1D_blockingILi64ELi64ELi4ELi16EEvPKfS1_Pfiiiff --------------------------
	.section	.nv.constant0._Z17sgemm_1D_blockingILi64ELi64ELi4ELi16EEvPKfS1_Pfiiiff,"a",@progbits
	.sectionflags	@""
	.align	4
.nv.constant0._Z17sgemm_1D_blockingILi64ELi64ELi4ELi16EEvPKfS1_Pfiiiff:
	.zero		940


//--------------------- .nv.constant0._Z17sgemm_1D_blockingILi64ELi64ELi8ELi8EEvPKfS1_Pfiiiff --------------------------
	.section	.nv.constant0._Z17sgemm_1D_blockingILi64ELi64ELi8ELi8EEvPKfS1_Pfiiiff,"a",@progbits
	.sectionflags	@""
	.align	4
.nv.constant0._Z17sgemm_1D_blockingILi64ELi64ELi8ELi8EEvPKfS1_Pfiiiff:
	.zero		940


//--------------------- .nv.constant0._Z17sgemm_1D_blockingILi64ELi64ELi16ELi4EEvPKfS1_Pfiiiff --------------------------
	.section	.nv.constant0._Z17sgemm_1D_blockingILi64ELi64ELi16ELi4EEvPKfS1_Pfiiiff,"a",@progbits
	.sectionflags	@""
	.align	4
.nv.constant0._Z17sgemm_1D_blockingILi64ELi64ELi16ELi4EEvPKfS1_Pfiiiff:
	.zero		940


//--------------------- .nv.constant0._Z12sgemm_sharedILi32EEvPKfS1_Pfiiiff --------------------------
	.section	.nv.constant0._Z12sgemm_sharedILi32EEvPKfS1_Pfiiiff,"a",@progbits
	.sectionflags	@""
	.align	4
.nv.constant0._Z12sgemm_sharedILi32EEvPKfS1_Pfiiiff:
	.zero		940


//--------------------- .nv.constant0._Z15sgemm_coalcesedPKfS0_Pfiiiff --------------------------
	.section	.nv.constant0._Z15sgemm_coalcesedPKfS0_Pfiiiff,"a",@progbits
	.sectionflags	@""
	.align	4
.nv.constant0._Z15sgemm_coalcesedPKfS0_Pfiiiff:
	.zero		940


//--------------------- .nv.constant0._Z11sgemm_naivePKfS0_Pfiiiff --------------------------
	.section	.nv.constant0._Z11sgemm_naivePKfS0_Pfiiiff,"a",@progbits
	.sectionflags	@""
	.align	4
.nv.constant0._Z11sgemm_naivePKfS0_Pfiiiff:
	.zero		940


//--------------------- SYMBOLS --------------------------

	.type		.nv.reservedSmem.offset0,@object
	.size		.nv.reservedSmem.offset0,0x4
	.type		.nv.reservedSmem.cap,@object
	.size		.nv.reservedSmem.cap,0x4
